//
// Generated by NVIDIA NVVM Compiler
//
// Compiler Build ID: CL-36424714
// Cuda compilation tools, release 13.0, V13.0.88
// Based on NVVM 20.0.0
//

.version 9.0
.target sm_100
.address_size 64

	// .globl	_Z16_attentionKernelILi16ELi16ELi8ELi8EEvPKfS1_S1_iiPf
// _ZZ16_attentionKernelILi16ELi16ELi8ELi8EEvPKfS1_S1_iiPfE7shareQK has been demoted
// _ZZ16_attentionKernelILi16ELi16ELi8ELi8EEvPKfS1_S1_iiPfE7shareVK has been demoted
// _ZZ16_attentionKernelILi16ELi16ELi8ELi8EEvPKfS1_S1_iiPfE9block_max has been demoted
// _ZZ16_attentionKernelILi16ELi16ELi8ELi8EEvPKfS1_S1_iiPfE9block_sum has been demoted
.global .align 1 .b8 _ZN34_INTERNAL_fc374652_4_k_cu_93dd87b44cuda3std3__45__cpo5beginE[1];
.global .align 1 .b8 _ZN34_INTERNAL_fc374652_4_k_cu_93dd87b44cuda3std3__45__cpo3endE[1];
.global .align 1 .b8 _ZN34_INTERNAL_fc374652_4_k_cu_93dd87b44cuda3std3__45__cpo6cbeginE[1];
.global .align 1 .b8 _ZN34_INTERNAL_fc374652_4_k_cu_93dd87b44cuda3std3__45__cpo4cendE[1];
.global .align 1 .b8 _ZN34_INTERNAL_fc374652_4_k_cu_93dd87b44cuda3std3__45__cpo6rbeginE[1];
.global .align 1 .b8 _ZN34_INTERNAL_fc374652_4_k_cu_93dd87b44cuda3std3__45__cpo4rendE[1];
.global .align 1 .b8 _ZN34_INTERNAL_fc374652_4_k_cu_93dd87b44cuda3std3__45__cpo7crbeginE[1];
.global .align 1 .b8 _ZN34_INTERNAL_fc374652_4_k_cu_93dd87b44cuda3std3__45__cpo5crendE[1];
.global .align 1 .b8 _ZN34_INTERNAL_fc374652_4_k_cu_93dd87b44cuda3std3__436_GLOBAL__N__fc374652_4_k_cu_93dd87b46ignoreE[1];
.global .align 1 .b8 _ZN34_INTERNAL_fc374652_4_k_cu_93dd87b44cuda3std3__419piecewise_constructE[1];
.global .align 1 .b8 _ZN34_INTERNAL_fc374652_4_k_cu_93dd87b44cuda3std3__48in_placeE[1];
.global .align 1 .b8 _ZN34_INTERNAL_fc374652_4_k_cu_93dd87b44cuda3std3__420unreachable_sentinelE[1];
.global .align 1 .b8 _ZN34_INTERNAL_fc374652_4_k_cu_93dd87b44cuda3std6ranges3__45__cpo4swapE[1];
.global .align 1 .b8 _ZN34_INTERNAL_fc374652_4_k_cu_93dd87b44cuda3std6ranges3__45__cpo9iter_moveE[1];
.global .align 1 .b8 _ZN34_INTERNAL_fc374652_4_k_cu_93dd87b44cuda3std6ranges3__45__cpo5beginE[1];
.global .align 1 .b8 _ZN34_INTERNAL_fc374652_4_k_cu_93dd87b44cuda3std6ranges3__45__cpo3endE[1];
.global .align 1 .b8 _ZN34_INTERNAL_fc374652_4_k_cu_93dd87b44cuda3std6ranges3__45__cpo6cbeginE[1];
.global .align 1 .b8 _ZN34_INTERNAL_fc374652_4_k_cu_93dd87b44cuda3std6ranges3__45__cpo4cendE[1];
.global .align 1 .b8 _ZN34_INTERNAL_fc374652_4_k_cu_93dd87b44cuda3std6ranges3__45__cpo7advanceE[1];
.global .align 1 .b8 _ZN34_INTERNAL_fc374652_4_k_cu_93dd87b44cuda3std6ranges3__45__cpo9iter_swapE[1];
.global .align 1 .b8 _ZN34_INTERNAL_fc374652_4_k_cu_93dd87b44cuda3std6ranges3__45__cpo4nextE[1];
.global .align 1 .b8 _ZN34_INTERNAL_fc374652_4_k_cu_93dd87b44cuda3std6ranges3__45__cpo4prevE[1];
.global .align 1 .b8 _ZN34_INTERNAL_fc374652_4_k_cu_93dd87b44cuda3std6ranges3__45__cpo4dataE[1];
.global .align 1 .b8 _ZN34_INTERNAL_fc374652_4_k_cu_93dd87b44cuda3std6ranges3__45__cpo5cdataE[1];
.global .align 1 .b8 _ZN34_INTERNAL_fc374652_4_k_cu_93dd87b44cuda3std6ranges3__45__cpo4sizeE[1];
.global .align 1 .b8 _ZN34_INTERNAL_fc374652_4_k_cu_93dd87b44cuda3std6ranges3__45__cpo5ssizeE[1];
.global .align 1 .b8 _ZN34_INTERNAL_fc374652_4_k_cu_93dd87b44cuda3std6ranges3__45__cpo8distanceE[1];
.global .align 1 .b8 _ZN34_INTERNAL_fc374652_4_k_cu_93dd87b46thrust24THRUST_300001_SM_1000_NS6system6detail10sequential3seqE[1];

.visible .entry _Z16_attentionKernelILi16ELi16ELi8ELi8EEvPKfS1_S1_iiPf(
	.param .u64 .ptr .align 1 _Z16_attentionKernelILi16ELi16ELi8ELi8EEvPKfS1_S1_iiPf_param_0,
	.param .u64 .ptr .align 1 _Z16_attentionKernelILi16ELi16ELi8ELi8EEvPKfS1_S1_iiPf_param_1,
	.param .u64 .ptr .align 1 _Z16_attentionKernelILi16ELi16ELi8ELi8EEvPKfS1_S1_iiPf_param_2,
	.param .u32 _Z16_attentionKernelILi16ELi16ELi8ELi8EEvPKfS1_S1_iiPf_param_3,
	.param .u32 _Z16_attentionKernelILi16ELi16ELi8ELi8EEvPKfS1_S1_iiPf_param_4,
	.param .u64 .ptr .align 1 _Z16_attentionKernelILi16ELi16ELi8ELi8EEvPKfS1_S1_iiPf_param_5
)
{
	.local .align 16 .b8 	__local_depot0[608];
	.reg .b64 	%SP;
	.reg .b64 	%SPL;
	.reg .pred 	%p<121>;
	.reg .b32 	%r<228>;
	.reg .b32 	%f<1183>;
	.reg .b64 	%rd<71>;
	// demoted variable
	.shared .align 4 .b8 _ZZ16_attentionKernelILi16ELi16ELi8ELi8EEvPKfS1_S1_iiPfE7shareQK[8192];
	// demoted variable
	.shared .align 4 .b8 _ZZ16_attentionKernelILi16ELi16ELi8ELi8EEvPKfS1_S1_iiPfE7shareVK[8192];
	// demoted variable
	.shared .align 4 .b8 _ZZ16_attentionKernelILi16ELi16ELi8ELi8EEvPKfS1_S1_iiPfE9block_max[512];
	// demoted variable
	.shared .align 4 .b8 _ZZ16_attentionKernelILi16ELi16ELi8ELi8EEvPKfS1_S1_iiPfE9block_sum[512];
	mov.u64 	%SPL, __local_depot0;
	ld.param.u64 	%rd14, [_Z16_attentionKernelILi16ELi16ELi8ELi8EEvPKfS1_S1_iiPf_param_0];
	ld.param.u64 	%rd15, [_Z16_attentionKernelILi16ELi16ELi8ELi8EEvPKfS1_S1_iiPf_param_1];
	ld.param.u64 	%rd16, [_Z16_attentionKernelILi16ELi16ELi8ELi8EEvPKfS1_S1_iiPf_param_2];
	ld.param.u32 	%r77, [_Z16_attentionKernelILi16ELi16ELi8ELi8EEvPKfS1_S1_iiPf_param_3];
	ld.param.u32 	%r78, [_Z16_attentionKernelILi16ELi16ELi8ELi8EEvPKfS1_S1_iiPf_param_4];
	ld.param.u64 	%rd17, [_Z16_attentionKernelILi16ELi16ELi8ELi8EEvPKfS1_S1_iiPf_param_5];
	cvta.to.global.u64 	%rd1, %rd17;
	add.u64 	%rd2, %SPL, 0;
	add.u64 	%rd3, %SPL, 256;
	add.u64 	%rd4, %SPL, 288;
	add.u64 	%rd5, %SPL, 320;
	add.u64 	%rd6, %SPL, 352;
	mov.f32 	%f1047, 0f00000000;
	st.local.v4.f32 	[%rd2], {%f1047, %f1047, %f1047, %f1047};
	st.local.v4.f32 	[%rd2+16], {%f1047, %f1047, %f1047, %f1047};
	st.local.v4.f32 	[%rd2+32], {%f1047, %f1047, %f1047, %f1047};
	st.local.v4.f32 	[%rd2+48], {%f1047, %f1047, %f1047, %f1047};
	st.local.v4.f32 	[%rd2+64], {%f1047, %f1047, %f1047, %f1047};
	st.local.v4.f32 	[%rd2+80], {%f1047, %f1047, %f1047, %f1047};
	st.local.v4.f32 	[%rd2+96], {%f1047, %f1047, %f1047, %f1047};
	st.local.v4.f32 	[%rd2+112], {%f1047, %f1047, %f1047, %f1047};
	st.local.v4.f32 	[%rd2+128], {%f1047, %f1047, %f1047, %f1047};
	st.local.v4.f32 	[%rd2+144], {%f1047, %f1047, %f1047, %f1047};
	st.local.v4.f32 	[%rd2+160], {%f1047, %f1047, %f1047, %f1047};
	st.local.v4.f32 	[%rd2+176], {%f1047, %f1047, %f1047, %f1047};
	st.local.v4.f32 	[%rd2+192], {%f1047, %f1047, %f1047, %f1047};
	st.local.v4.f32 	[%rd2+208], {%f1047, %f1047, %f1047, %f1047};
	st.local.v4.f32 	[%rd2+224], {%f1047, %f1047, %f1047, %f1047};
	st.local.v4.f32 	[%rd2+240], {%f1047, %f1047, %f1047, %f1047};
	st.local.v4.f32 	[%rd5], {%f1047, %f1047, %f1047, %f1047};
	st.local.v4.f32 	[%rd5+16], {%f1047, %f1047, %f1047, %f1047};
	mov.u32 	%r79, %ctaid.x;
	mov.u32 	%r1, %ntid.x;
	mul.lo.s32 	%r80, %r79, %r1;
	shl.b32 	%r2, %r80, 3;
	mov.u32 	%r81, %ctaid.y;
	mov.u32 	%r82, %ntid.y;
	mul.lo.s32 	%r83, %r81, %r82;
	shl.b32 	%r3, %r83, 3;
	mov.f32 	%f633, 0fFF7FFFFF;
	st.local.v4.f32 	[%rd3], {%f633, %f633, %f633, %f633};
	st.local.v4.f32 	[%rd4], {%f633, %f633, %f633, %f633};
	st.local.v4.f32 	[%rd3+16], {%f633, %f633, %f633, %f633};
	st.local.v4.f32 	[%rd4+16], {%f633, %f633, %f633, %f633};
	setp.lt.s32 	%p6, %r77, 1;
	mov.f32 	%f1048, %f1047;
	mov.f32 	%f1049, %f1047;
	mov.f32 	%f1050, %f1047;
	mov.f32 	%f1051, %f1047;
	mov.f32 	%f1052, %f1047;
	mov.f32 	%f1053, %f1047;
	mov.f32 	%f1054, %f1047;
	mov.f32 	%f1119, %f1047;
	mov.f32 	%f1055, %f1047;
	mov.f32 	%f1056, %f1047;
	mov.f32 	%f1057, %f1047;
	mov.f32 	%f1058, %f1047;
	mov.f32 	%f1059, %f1047;
	mov.f32 	%f1060, %f1047;
	mov.f32 	%f1061, %f1047;
	mov.f32 	%f1062, %f1047;
	mov.f32 	%f1128, %f1047;
	mov.f32 	%f1063, %f1047;
	mov.f32 	%f1064, %f1047;
	mov.f32 	%f1065, %f1047;
	mov.f32 	%f1066, %f1047;
	mov.f32 	%f1067, %f1047;
	mov.f32 	%f1068, %f1047;
	mov.f32 	%f1069, %f1047;
	mov.f32 	%f1070, %f1047;
	mov.f32 	%f1137, %f1047;
	mov.f32 	%f1071, %f1047;
	mov.f32 	%f1072, %f1047;
	mov.f32 	%f1073, %f1047;
	mov.f32 	%f1074, %f1047;
	mov.f32 	%f1075, %f1047;
	mov.f32 	%f1076, %f1047;
	mov.f32 	%f1077, %f1047;
	mov.f32 	%f1078, %f1047;
	mov.f32 	%f1146, %f1047;
	mov.f32 	%f1079, %f1047;
	mov.f32 	%f1080, %f1047;
	mov.f32 	%f1081, %f1047;
	mov.f32 	%f1082, %f1047;
	mov.f32 	%f1083, %f1047;
	mov.f32 	%f1084, %f1047;
	mov.f32 	%f1085, %f1047;
	mov.f32 	%f1086, %f1047;
	mov.f32 	%f1155, %f1047;
	mov.f32 	%f1087, %f1047;
	mov.f32 	%f1088, %f1047;
	mov.f32 	%f1089, %f1047;
	mov.f32 	%f1090, %f1047;
	mov.f32 	%f1091, %f1047;
	mov.f32 	%f1092, %f1047;
	mov.f32 	%f1093, %f1047;
	mov.f32 	%f1094, %f1047;
	mov.f32 	%f1164, %f1047;
	mov.f32 	%f1095, %f1047;
	mov.f32 	%f1096, %f1047;
	mov.f32 	%f1097, %f1047;
	mov.f32 	%f1098, %f1047;
	mov.f32 	%f1099, %f1047;
	mov.f32 	%f1100, %f1047;
	mov.f32 	%f1101, %f1047;
	mov.f32 	%f1102, %f1047;
	mov.f32 	%f1173, %f1047;
	mov.f32 	%f1103, %f1047;
	mov.f32 	%f1104, %f1047;
	mov.f32 	%f1105, %f1047;
	mov.f32 	%f1106, %f1047;
	mov.f32 	%f1107, %f1047;
	mov.f32 	%f1108, %f1047;
	mov.f32 	%f1109, %f1047;
	mov.f32 	%f1110, %f1047;
	mov.f32 	%f1182, %f1047;
	@%p6 bra 	$L__BB0_94;
	cvta.to.global.u64 	%rd7, %rd16;
	add.s32 	%r85, %r78, 7;
	shr.s32 	%r86, %r85, 31;
	shr.u32 	%r87, %r86, 29;
	add.s32 	%r88, %r85, %r87;
	shr.s32 	%r89, %r88, 3;
	add.s32 	%r90, %r77, 127;
	shr.u32 	%r4, %r90, 7;
	mov.u32 	%r91, %tid.y;
	mov.u32 	%r5, %tid.x;
	mad.lo.s32 	%r92, %r91, %r1, %r5;
	shr.u32 	%r93, %r92, 1;
	shr.u32 	%r94, %r92, 7;
	and.b32  	%r6, %r92, 127;
	add.s32 	%r95, %r93, %r3;
	shl.b32 	%r96, %r92, 2;
	and.b32  	%r97, %r96, 4;
	mad.lo.s32 	%r7, %r78, %r95, %r97;
	shl.b32 	%r98, %r92, 9;
	and.b32  	%r99, %r98, 512;
	add.s32 	%r100, %r99, %r93;
	shl.b32 	%r8, %r94, 2;
	shl.b32 	%r9, %r91, 3;
	shl.b32 	%r10, %r5, 3;
	add.s32 	%r11, %r3, %r9;
	shl.b32 	%r12, %r91, 7;
	add.s32 	%r101, %r12, %r10;
	add.s32 	%r13, %r2, %r10;
	mad.lo.s32 	%r102, %r5, -7, %r101;
	max.s32 	%r14, %r89, 1;
	shl.b32 	%r103, %r100, 2;
	mov.u32 	%r104, _ZZ16_attentionKernelILi16ELi16ELi8ELi8EEvPKfS1_S1_iiPfE7shareQK;
	add.s32 	%r15, %r104, %r103;
	and.b32  	%r105, %r96, 508;
	shl.b32 	%r106, %r94, 11;
	or.b32  	%r107, %r106, %r105;
	mov.u32 	%r108, _ZZ16_attentionKernelILi16ELi16ELi8ELi8EEvPKfS1_S1_iiPfE7shareVK;
	add.s32 	%r16, %r108, %r107;
	shl.b32 	%r109, %r101, 2;
	add.s32 	%r17, %r108, %r109;
	add.s32 	%r18, %r13, 4;
	shl.b32 	%r110, %r102, 2;
	add.s32 	%r19, %r104, %r110;
	add.s32 	%r20, %r11, 2;
	add.s32 	%r21, %r11, 4;
	add.s32 	%r22, %r11, 6;
	cvta.to.global.u64 	%rd8, %rd14;
	cvta.to.global.u64 	%rd9, %rd15;
	mov.b32 	%r222, 0;
$L__BB0_2:
	setp.lt.s32 	%p7, %r78, 1;
	shl.b32 	%r24, %r222, 7;
	mov.f32 	%f634, 0f00000000;
	st.local.v4.f32 	[%rd6], {%f634, %f634, %f634, %f634};
	st.local.v4.f32 	[%rd6+16], {%f634, %f634, %f634, %f634};
	st.local.v4.f32 	[%rd6+32], {%f634, %f634, %f634, %f634};
	st.local.v4.f32 	[%rd6+48], {%f634, %f634, %f634, %f634};
	st.local.v4.f32 	[%rd6+64], {%f634, %f634, %f634, %f634};
	st.local.v4.f32 	[%rd6+80], {%f634, %f634, %f634, %f634};
	st.local.v4.f32 	[%rd6+96], {%f634, %f634, %f634, %f634};
	st.local.v4.f32 	[%rd6+112], {%f634, %f634, %f634, %f634};
	st.local.v4.f32 	[%rd6+128], {%f634, %f634, %f634, %f634};
	st.local.v4.f32 	[%rd6+144], {%f634, %f634, %f634, %f634};
	st.local.v4.f32 	[%rd6+160], {%f634, %f634, %f634, %f634};
	st.local.v4.f32 	[%rd6+176], {%f634, %f634, %f634, %f634};
	st.local.v4.f32 	[%rd6+192], {%f634, %f634, %f634, %f634};
	st.local.v4.f32 	[%rd6+208], {%f634, %f634, %f634, %f634};
	st.local.v4.f32 	[%rd6+224], {%f634, %f634, %f634, %f634};
	st.local.v4.f32 	[%rd6+240], {%f634, %f634, %f634, %f634};
	@%p7 bra 	$L__BB0_8;
	add.s32 	%r112, %r24, %r6;
	mad.lo.s32 	%r25, %r112, %r78, %r8;
	mov.b32 	%r223, 0;
	mov.f32 	%f901, 0f00000000;
	mov.f32 	%f902, %f901;
	mov.f32 	%f903, %f901;
	mov.f32 	%f904, %f901;
	mov.f32 	%f905, %f901;
	mov.f32 	%f906, %f901;
	mov.f32 	%f907, %f901;
	mov.f32 	%f908, %f901;
	mov.f32 	%f909, %f901;
	mov.f32 	%f910, %f901;
	mov.f32 	%f911, %f901;
	mov.f32 	%f912, %f901;
	mov.f32 	%f913, %f901;
	mov.f32 	%f914, %f901;
	mov.f32 	%f915, %f901;
	mov.f32 	%f916, %f901;
	mov.f32 	%f917, %f901;
	mov.f32 	%f918, %f901;
	mov.f32 	%f919, %f901;
	mov.f32 	%f920, %f901;
	mov.f32 	%f921, %f901;
	mov.f32 	%f922, %f901;
	mov.f32 	%f923, %f901;
	mov.f32 	%f924, %f901;
	mov.f32 	%f925, %f901;
	mov.f32 	%f926, %f901;
	mov.f32 	%f927, %f901;
	mov.f32 	%f928, %f901;
	mov.f32 	%f929, %f901;
	mov.f32 	%f930, %f901;
	mov.f32 	%f931, %f901;
	mov.f32 	%f932, %f901;
	mov.f32 	%f933, %f901;
	mov.f32 	%f934, %f901;
	mov.f32 	%f935, %f901;
	mov.f32 	%f936, %f901;
	mov.f32 	%f937, %f901;
	mov.f32 	%f938, %f901;
	mov.f32 	%f939, %f901;
	mov.f32 	%f940, %f901;
	mov.f32 	%f941, %f901;
	mov.f32 	%f942, %f901;
	mov.f32 	%f943, %f901;
	mov.f32 	%f944, %f901;
	mov.f32 	%f945, %f901;
	mov.f32 	%f946, %f901;
	mov.f32 	%f947, %f901;
	mov.f32 	%f948, %f901;
	mov.f32 	%f949, %f901;
	mov.f32 	%f950, %f901;
	mov.f32 	%f951, %f901;
	mov.f32 	%f952, %f901;
	mov.f32 	%f953, %f901;
	mov.f32 	%f954, %f901;
	mov.f32 	%f955, %f901;
	mov.f32 	%f956, %f901;
	mov.f32 	%f957, %f901;
	mov.f32 	%f958, %f901;
	mov.f32 	%f959, %f901;
	mov.f32 	%f960, %f901;
	mov.f32 	%f961, %f901;
	mov.f32 	%f962, %f901;
	mov.f32 	%f963, %f901;
	mov.f32 	%f964, %f901;
$L__BB0_4:
	shl.b32 	%r114, %r223, 3;
	add.s32 	%r115, %r7, %r114;
	mul.wide.s32 	%rd23, %r115, 4;
	add.s64 	%rd24, %rd8, %rd23;
	ld.global.nc.v4.f32 	{%f636, %f637, %f638, %f639}, [%rd24];
	st.shared.f32 	[%r15], %f636;
	st.shared.f32 	[%r15+512], %f637;
	st.shared.f32 	[%r15+1024], %f638;
	st.shared.f32 	[%r15+1536], %f639;
	add.s32 	%r116, %r25, %r114;
	mul.wide.s32 	%rd25, %r116, 4;
	add.s64 	%rd26, %rd9, %rd25;
	ld.global.nc.v4.f32 	{%f640, %f641, %f642, %f643}, [%rd26];
	st.shared.f32 	[%r16], %f640;
	st.shared.f32 	[%r16+512], %f641;
	st.shared.f32 	[%r16+1024], %f642;
	st.shared.f32 	[%r16+1536], %f643;
	bar.sync 	0;
	mov.b32 	%r224, 0;
$L__BB0_5:
	shl.b32 	%r117, %r224, 7;
	add.s32 	%r118, %r117, %r9;
	shl.b32 	%r119, %r118, 2;
	mov.u32 	%r120, _ZZ16_attentionKernelILi16ELi16ELi8ELi8EEvPKfS1_S1_iiPfE7shareQK;
	add.s32 	%r121, %r120, %r119;
	ld.shared.v4.f32 	{%f644, %f645, %f646, %f647}, [%r121];
	ld.shared.v4.f32 	{%f648, %f649, %f650, %f651}, [%r121+16];
	add.s32 	%r122, %r117, %r10;
	shl.b32 	%r123, %r122, 2;
	mov.u32 	%r124, _ZZ16_attentionKernelILi16ELi16ELi8ELi8EEvPKfS1_S1_iiPfE7shareVK;
	add.s32 	%r125, %r124, %r123;
	ld.shared.v4.f32 	{%f652, %f653, %f654, %f655}, [%r125];
	ld.shared.v4.f32 	{%f656, %f657, %f658, %f659}, [%r125+16];
	fma.rn.f32 	%f964, %f644, %f652, %f964;
	fma.rn.f32 	%f963, %f644, %f653, %f963;
	fma.rn.f32 	%f962, %f644, %f654, %f962;
	fma.rn.f32 	%f961, %f644, %f655, %f961;
	fma.rn.f32 	%f960, %f644, %f656, %f960;
	fma.rn.f32 	%f959, %f644, %f657, %f959;
	fma.rn.f32 	%f958, %f644, %f658, %f958;
	fma.rn.f32 	%f957, %f644, %f659, %f957;
	fma.rn.f32 	%f956, %f645, %f652, %f956;
	fma.rn.f32 	%f955, %f645, %f653, %f955;
	fma.rn.f32 	%f954, %f645, %f654, %f954;
	fma.rn.f32 	%f953, %f645, %f655, %f953;
	fma.rn.f32 	%f952, %f645, %f656, %f952;
	fma.rn.f32 	%f951, %f645, %f657, %f951;
	fma.rn.f32 	%f950, %f645, %f658, %f950;
	fma.rn.f32 	%f949, %f645, %f659, %f949;
	fma.rn.f32 	%f948, %f646, %f652, %f948;
	fma.rn.f32 	%f947, %f646, %f653, %f947;
	fma.rn.f32 	%f946, %f646, %f654, %f946;
	fma.rn.f32 	%f945, %f646, %f655, %f945;
	fma.rn.f32 	%f944, %f646, %f656, %f944;
	fma.rn.f32 	%f943, %f646, %f657, %f943;
	fma.rn.f32 	%f942, %f646, %f658, %f942;
	fma.rn.f32 	%f941, %f646, %f659, %f941;
	fma.rn.f32 	%f940, %f647, %f652, %f940;
	fma.rn.f32 	%f939, %f647, %f653, %f939;
	fma.rn.f32 	%f938, %f647, %f654, %f938;
	fma.rn.f32 	%f937, %f647, %f655, %f937;
	fma.rn.f32 	%f936, %f647, %f656, %f936;
	fma.rn.f32 	%f935, %f647, %f657, %f935;
	fma.rn.f32 	%f934, %f647, %f658, %f934;
	fma.rn.f32 	%f933, %f647, %f659, %f933;
	fma.rn.f32 	%f932, %f648, %f652, %f932;
	fma.rn.f32 	%f931, %f648, %f653, %f931;
	fma.rn.f32 	%f930, %f648, %f654, %f930;
	fma.rn.f32 	%f929, %f648, %f655, %f929;
	fma.rn.f32 	%f928, %f648, %f656, %f928;
	fma.rn.f32 	%f927, %f648, %f657, %f927;
	fma.rn.f32 	%f926, %f648, %f658, %f926;
	fma.rn.f32 	%f925, %f648, %f659, %f925;
	fma.rn.f32 	%f924, %f649, %f652, %f924;
	fma.rn.f32 	%f923, %f649, %f653, %f923;
	fma.rn.f32 	%f922, %f649, %f654, %f922;
	fma.rn.f32 	%f921, %f649, %f655, %f921;
	fma.rn.f32 	%f920, %f649, %f656, %f920;
	fma.rn.f32 	%f919, %f649, %f657, %f919;
	fma.rn.f32 	%f918, %f649, %f658, %f918;
	fma.rn.f32 	%f917, %f649, %f659, %f917;
	fma.rn.f32 	%f916, %f650, %f652, %f916;
	fma.rn.f32 	%f915, %f650, %f653, %f915;
	fma.rn.f32 	%f914, %f650, %f654, %f914;
	fma.rn.f32 	%f913, %f650, %f655, %f913;
	fma.rn.f32 	%f912, %f650, %f656, %f912;
	fma.rn.f32 	%f911, %f650, %f657, %f911;
	fma.rn.f32 	%f910, %f650, %f658, %f910;
	fma.rn.f32 	%f909, %f650, %f659, %f909;
	fma.rn.f32 	%f908, %f651, %f652, %f908;
	fma.rn.f32 	%f907, %f651, %f653, %f907;
	fma.rn.f32 	%f906, %f651, %f654, %f906;
	fma.rn.f32 	%f905, %f651, %f655, %f905;
	fma.rn.f32 	%f904, %f651, %f656, %f904;
	fma.rn.f32 	%f903, %f651, %f657, %f903;
	fma.rn.f32 	%f902, %f651, %f658, %f902;
	fma.rn.f32 	%f901, %f651, %f659, %f901;
	add.s32 	%r224, %r224, 1;
	setp.ne.s32 	%p8, %r224, 8;
	@%p8 bra 	$L__BB0_5;
	bar.sync 	0;
	add.s32 	%r223, %r223, 1;
	setp.ne.s32 	%p9, %r223, %r14;
	@%p9 bra 	$L__BB0_4;
	st.local.v4.f32 	[%rd6], {%f964, %f963, %f962, %f961};
	st.local.v4.f32 	[%rd6+16], {%f960, %f959, %f958, %f957};
	st.local.v4.f32 	[%rd6+32], {%f956, %f955, %f954, %f953};
	st.local.v4.f32 	[%rd6+48], {%f952, %f951, %f950, %f949};
	st.local.v4.f32 	[%rd6+64], {%f948, %f947, %f946, %f945};
	st.local.v4.f32 	[%rd6+80], {%f944, %f943, %f942, %f941};
	st.local.v4.f32 	[%rd6+96], {%f940, %f939, %f938, %f937};
	st.local.v4.f32 	[%rd6+112], {%f936, %f935, %f934, %f933};
	st.local.v4.f32 	[%rd6+128], {%f932, %f931, %f930, %f929};
	st.local.v4.f32 	[%rd6+144], {%f928, %f927, %f926, %f925};
	st.local.v4.f32 	[%rd6+160], {%f924, %f923, %f922, %f921};
	st.local.v4.f32 	[%rd6+176], {%f920, %f919, %f918, %f917};
	st.local.v4.f32 	[%rd6+192], {%f916, %f915, %f914, %f913};
	st.local.v4.f32 	[%rd6+208], {%f912, %f911, %f910, %f909};
	st.local.v4.f32 	[%rd6+224], {%f908, %f907, %f906, %f905};
	st.local.v4.f32 	[%rd6+240], {%f904, %f903, %f902, %f901};
$L__BB0_8:
	add.s32 	%r30, %r24, %r10;
	add.s32 	%r31, %r30, 1;
	add.s32 	%r32, %r30, 2;
	add.s32 	%r33, %r30, 3;
	add.s32 	%r34, %r30, 4;
	add.s32 	%r35, %r30, 5;
	add.s32 	%r36, %r30, 6;
	add.s32 	%r37, %r30, 7;
	mov.b32 	%r225, 0;
$L__BB0_9:
	add.s32 	%r39, %r11, %r225;
	shl.b32 	%r40, %r225, 3;
	max.u32 	%r127, %r39, %r30;
	setp.ge.u32 	%p10, %r127, %r77;
	mul.wide.u32 	%rd27, %r40, 4;
	add.s64 	%rd10, %rd6, %rd27;
	mov.f32 	%f966, 0fFF7FFFFF;
	@%p10 bra 	$L__BB0_11;
	ld.local.f32 	%f661, [%rd10];
	max.f32 	%f966, %f661, 0fFF7FFFFF;
$L__BB0_11:
	max.u32 	%r128, %r39, %r31;
	setp.lt.u32 	%p1, %r128, %r77;
	setp.ge.u32 	%p11, %r128, %r77;
	@%p11 bra 	$L__BB0_13;
	ld.local.f32 	%f662, [%rd10+4];
	max.f32 	%f966, %f966, %f662;
$L__BB0_13:
	max.u32 	%r129, %r39, %r32;
	setp.lt.u32 	%p2, %r129, %r77;
	setp.ge.u32 	%p12, %r129, %r77;
	@%p12 bra 	$L__BB0_15;
	ld.local.f32 	%f663, [%rd10+8];
	max.f32 	%f966, %f966, %f663;
$L__BB0_15:
	max.u32 	%r130, %r39, %r33;
	setp.ge.u32 	%p13, %r130, %r77;
	@%p13 bra 	$L__BB0_17;
	ld.local.f32 	%f664, [%rd10+12];
	max.f32 	%f966, %f966, %f664;
$L__BB0_17:
	max.u32 	%r131, %r39, %r34;
	setp.ge.u32 	%p14, %r131, %r77;
	@%p14 bra 	$L__BB0_19;
	ld.local.f32 	%f665, [%rd10+16];
	max.f32 	%f966, %f966, %f665;
$L__BB0_19:
	max.u32 	%r132, %r39, %r35;
	setp.lt.u32 	%p3, %r132, %r77;
	setp.ge.u32 	%p15, %r132, %r77;
	@%p15 bra 	$L__BB0_21;
	ld.local.f32 	%f666, [%rd10+20];
	max.f32 	%f966, %f966, %f666;
$L__BB0_21:
	max.u32 	%r133, %r39, %r36;
	setp.lt.u32 	%p4, %r133, %r77;
	setp.ge.u32 	%p16, %r133, %r77;
	@%p16 bra 	$L__BB0_23;
	ld.local.f32 	%f667, [%rd10+24];
	max.f32 	%f966, %f966, %f667;
$L__BB0_23:
	max.u32 	%r134, %r39, %r37;
	setp.lt.u32 	%p5, %r134, %r77;
	setp.ge.u32 	%p17, %r134, %r77;
	@%p17 bra 	$L__BB0_25;
	ld.local.f32 	%f668, [%rd10+28];
	max.f32 	%f966, %f966, %f668;
$L__BB0_25:
	setp.ne.s32 	%p18, %r5, 0;
	bar.sync 	0;
	mov.b32 	%r135, %f966;
	shfl.sync.bfly.b32	%r136|%p19, %r135, 8, 31, -1;
	mov.b32 	%f669, %r136;
	max.f32 	%f670, %f966, %f669;
	mov.b32 	%r137, %f670;
	shfl.sync.bfly.b32	%r138|%p20, %r137, 4, 31, -1;
	mov.b32 	%f671, %r138;
	max.f32 	%f672, %f670, %f671;
	mov.b32 	%r139, %f672;
	shfl.sync.bfly.b32	%r140|%p21, %r139, 2, 31, -1;
	mov.b32 	%f673, %r140;
	max.f32 	%f674, %f672, %f673;
	mov.b32 	%r141, %f674;
	shfl.sync.bfly.b32	%r142|%p22, %r141, 1, 31, -1;
	mov.b32 	%f675, %r142;
	max.f32 	%f209, %f674, %f675;
	add.s32 	%r41, %r9, %r225;
	shl.b32 	%r143, %r41, 2;
	mov.u32 	%r144, _ZZ16_attentionKernelILi16ELi16ELi8ELi8EEvPKfS1_S1_iiPfE9block_max;
	add.s32 	%r42, %r144, %r143;
	@%p18 bra 	$L__BB0_27;
	st.shared.f32 	[%r42], %f209;
$L__BB0_27:
	bar.sync 	0;
	add.s32 	%r145, %r11, %r225;
	max.u32 	%r146, %r145, %r30;
	setp.ge.u32 	%p23, %r146, %r77;
	mov.f32 	%f974, 0f00000000;
	@%p23 bra 	$L__BB0_29;
	ld.local.f32 	%f677, [%rd10];
	ld.shared.f32 	%f678, [%r42];
	sub.f32 	%f679, %f677, %f678;
	mul.f32 	%f680, %f679, 0f3FB8AA3B;
	ex2.approx.f32 	%f681, %f680;
	add.f32 	%f974, %f681, 0f00000000;
$L__BB0_29:
	not.pred 	%p24, %p1;
	@%p24 bra 	$L__BB0_31;
	ld.local.f32 	%f682, [%rd10+4];
	ld.shared.f32 	%f683, [%r42];
	sub.f32 	%f684, %f682, %f683;
	mul.f32 	%f685, %f684, 0f3FB8AA3B;
	ex2.approx.f32 	%f686, %f685;
	add.f32 	%f974, %f974, %f686;
$L__BB0_31:
	not.pred 	%p25, %p2;
	@%p25 bra 	$L__BB0_33;
	ld.local.f32 	%f687, [%rd10+8];
	ld.shared.f32 	%f688, [%r42];
	sub.f32 	%f689, %f687, %f688;
	mul.f32 	%f690, %f689, 0f3FB8AA3B;
	ex2.approx.f32 	%f691, %f690;
	add.f32 	%f974, %f974, %f691;
$L__BB0_33:
	max.u32 	%r148, %r145, %r33;
	setp.ge.u32 	%p26, %r148, %r77;
	@%p26 bra 	$L__BB0_35;
	ld.local.f32 	%f692, [%rd10+12];
	ld.shared.f32 	%f693, [%r42];
	sub.f32 	%f694, %f692, %f693;
	mul.f32 	%f695, %f694, 0f3FB8AA3B;
	ex2.approx.f32 	%f696, %f695;
	add.f32 	%f974, %f974, %f696;
$L__BB0_35:
	max.u32 	%r150, %r145, %r34;
	setp.ge.u32 	%p27, %r150, %r77;
	@%p27 bra 	$L__BB0_37;
	ld.local.f32 	%f697, [%rd10+16];
	ld.shared.f32 	%f698, [%r42];
	sub.f32 	%f699, %f697, %f698;
	mul.f32 	%f700, %f699, 0f3FB8AA3B;
	ex2.approx.f32 	%f701, %f700;
	add.f32 	%f974, %f974, %f701;
$L__BB0_37:
	not.pred 	%p28, %p3;
	@%p28 bra 	$L__BB0_39;
	ld.local.f32 	%f702, [%rd10+20];
	ld.shared.f32 	%f703, [%r42];
	sub.f32 	%f704, %f702, %f703;
	mul.f32 	%f705, %f704, 0f3FB8AA3B;
	ex2.approx.f32 	%f706, %f705;
	add.f32 	%f974, %f974, %f706;
$L__BB0_39:
	not.pred 	%p29, %p4;
	@%p29 bra 	$L__BB0_41;
	ld.local.f32 	%f707, [%rd10+24];
	ld.shared.f32 	%f708, [%r42];
	sub.f32 	%f709, %f707, %f708;
	mul.f32 	%f710, %f709, 0f3FB8AA3B;
	ex2.approx.f32 	%f711, %f710;
	add.f32 	%f974, %f974, %f711;
$L__BB0_41:
	not.pred 	%p30, %p5;
	@%p30 bra 	$L__BB0_43;
	ld.local.f32 	%f712, [%rd10+28];
	ld.shared.f32 	%f713, [%r42];
	sub.f32 	%f714, %f712, %f713;
	mul.f32 	%f715, %f714, 0f3FB8AA3B;
	ex2.approx.f32 	%f716, %f715;
	add.f32 	%f974, %f974, %f716;
$L__BB0_43:
	setp.ne.s32 	%p31, %r5, 0;
	bar.sync 	0;
	mov.b32 	%r151, %f974;
	shfl.sync.bfly.b32	%r152|%p32, %r151, 8, 31, -1;
	mov.b32 	%f717, %r152;
	add.f32 	%f718, %f974, %f717;
	mov.b32 	%r153, %f718;
	shfl.sync.bfly.b32	%r154|%p33, %r153, 4, 31, -1;
	mov.b32 	%f719, %r154;
	add.f32 	%f720, %f718, %f719;
	mov.b32 	%r155, %f720;
	shfl.sync.bfly.b32	%r156|%p34, %r155, 2, 31, -1;
	mov.b32 	%f721, %r156;
	add.f32 	%f722, %f720, %f721;
	mov.b32 	%r157, %f722;
	shfl.sync.bfly.b32	%r158|%p35, %r157, 1, 31, -1;
	mov.b32 	%f723, %r158;
	add.f32 	%f226, %f722, %f723;
	mov.u32 	%r160, _ZZ16_attentionKernelILi16ELi16ELi8ELi8EEvPKfS1_S1_iiPfE9block_sum;
	add.s32 	%r43, %r160, %r143;
	@%p31 bra 	$L__BB0_45;
	st.shared.f32 	[%r43], %f226;
$L__BB0_45:
	bar.sync 	0;
	mul.wide.u32 	%rd28, %r225, 4;
	add.s64 	%rd11, %rd3, %rd28;
	ld.local.f32 	%f981, [%rd11];
	ld.shared.f32 	%f228, [%r42];
	setp.leu.f32 	%p36, %f981, %f228;
	@%p36 bra 	$L__BB0_47;
	ld.shared.f32 	%f730, [%r43];
	sub.f32 	%f731, %f228, %f981;
	mul.f32 	%f732, %f731, 0f3FB8AA3B;
	ex2.approx.f32 	%f733, %f732;
	add.s64 	%rd32, %rd5, %rd28;
	ld.local.f32 	%f734, [%rd32];
	fma.rn.f32 	%f735, %f730, %f733, %f734;
	st.local.f32 	[%rd32], %f735;
	bra.uni 	$L__BB0_48;
$L__BB0_47:
	add.s64 	%rd30, %rd5, %rd28;
	ld.local.f32 	%f724, [%rd30];
	sub.f32 	%f725, %f981, %f228;
	mul.f32 	%f726, %f725, 0f3FB8AA3B;
	ex2.approx.f32 	%f727, %f726;
	ld.shared.f32 	%f728, [%r43];
	fma.rn.f32 	%f729, %f724, %f727, %f728;
	st.local.f32 	[%rd30], %f729;
	st.local.f32 	[%rd11], %f228;
	mov.f32 	%f981, %f228;
$L__BB0_48:
	add.s64 	%rd34, %rd4, %rd28;
	ld.local.f32 	%f736, [%rd34];
	sub.f32 	%f737, %f736, %f981;
	mul.f32 	%f738, %f737, 0f3FB8AA3B;
	ex2.approx.f32 	%f739, %f738;
	mul.wide.u32 	%rd35, %r40, 4;
	add.s64 	%rd36, %rd2, %rd35;
	ld.local.v4.f32 	{%f740, %f741, %f742, %f743}, [%rd36];
	mul.f32 	%f744, %f739, %f740;
	mul.f32 	%f745, %f739, %f741;
	mul.f32 	%f746, %f739, %f742;
	mul.f32 	%f747, %f739, %f743;
	st.local.v4.f32 	[%rd36], {%f744, %f745, %f746, %f747};
	ld.local.v4.f32 	{%f748, %f749, %f750, %f751}, [%rd36+16];
	mul.f32 	%f752, %f739, %f748;
	mul.f32 	%f753, %f739, %f749;
	mul.f32 	%f754, %f739, %f750;
	mul.f32 	%f755, %f739, %f751;
	st.local.v4.f32 	[%rd36+16], {%f752, %f753, %f754, %f755};
	add.s32 	%r225, %r225, 1;
	setp.ne.s32 	%p37, %r225, 8;
	@%p37 bra 	$L__BB0_9;
	add.s32 	%r45, %r24, %r9;
	ld.local.v4.f32 	{%f1110, %f1109, %f1108, %f1107}, [%rd2];
	ld.local.v4.f32 	{%f1106, %f1105, %f1104, %f1103}, [%rd2+16];
	ld.local.v4.f32 	{%f1102, %f1101, %f1100, %f1099}, [%rd2+32];
	ld.local.v4.f32 	{%f1098, %f1097, %f1096, %f1095}, [%rd2+48];
	ld.local.v4.f32 	{%f1094, %f1093, %f1092, %f1091}, [%rd2+64];
	ld.local.v4.f32 	{%f1090, %f1089, %f1088, %f1087}, [%rd2+80];
	ld.local.v4.f32 	{%f1086, %f1085, %f1084, %f1083}, [%rd2+96];
	ld.local.v4.f32 	{%f1082, %f1081, %f1080, %f1079}, [%rd2+112];
	ld.local.v4.f32 	{%f1078, %f1077, %f1076, %f1075}, [%rd2+128];
	ld.local.v4.f32 	{%f1074, %f1073, %f1072, %f1071}, [%rd2+144];
	ld.local.v4.f32 	{%f1070, %f1069, %f1068, %f1067}, [%rd2+160];
	ld.local.v4.f32 	{%f1066, %f1065, %f1064, %f1063}, [%rd2+176];
	ld.local.v4.f32 	{%f1062, %f1061, %f1060, %f1059}, [%rd2+192];
	ld.local.v4.f32 	{%f1058, %f1057, %f1056, %f1055}, [%rd2+208];
	ld.local.v4.f32 	{%f1054, %f1053, %f1052, %f1051}, [%rd2+224];
	ld.local.v4.f32 	{%f1050, %f1049, %f1048, %f1047}, [%rd2+240];
	mov.b32 	%r226, 0;
$L__BB0_50:
	setp.lt.u32 	%p38, %r13, %r78;
	add.s32 	%r47, %r45, %r226;
	mul.lo.s32 	%r162, %r47, %r78;
	add.s32 	%r163, %r13, %r162;
	mul.wide.u32 	%rd37, %r163, 4;
	add.s64 	%rd38, %rd7, %rd37;
	ld.global.nc.v4.f32 	{%f756, %f757, %f758, %f759}, [%rd38];
	st.shared.v4.f32 	[%r17], {%f756, %f757, %f758, %f759};
	add.s32 	%r164, %r18, %r162;
	mul.wide.u32 	%rd39, %r164, 4;
	add.s64 	%rd40, %rd7, %rd39;
	ld.global.nc.v4.f32 	{%f760, %f761, %f762, %f763}, [%rd40];
	st.shared.v4.f32 	[%r17+16], {%f760, %f761, %f762, %f763};
	setp.lt.u32 	%p39, %r47, %r77;
	and.pred  	%p40, %p39, %p38;
	@%p40 bra 	$L__BB0_52;
	mov.b32 	%r165, 0;
	st.shared.u32 	[%r17], %r165;
$L__BB0_52:
	add.s32 	%r166, %r13, 1;
	setp.lt.u32 	%p42, %r166, %r78;
	and.pred  	%p43, %p39, %p42;
	@%p43 bra 	$L__BB0_54;
	mov.b32 	%r167, 0;
	st.shared.u32 	[%r17+4], %r167;
$L__BB0_54:
	add.s32 	%r168, %r13, 2;
	setp.lt.u32 	%p45, %r168, %r78;
	and.pred  	%p46, %p39, %p45;
	@%p46 bra 	$L__BB0_56;
	mov.b32 	%r169, 0;
	st.shared.u32 	[%r17+8], %r169;
$L__BB0_56:
	add.s32 	%r170, %r13, 3;
	setp.lt.u32 	%p48, %r170, %r78;
	and.pred  	%p49, %p39, %p48;
	@%p49 bra 	$L__BB0_58;
	mov.b32 	%r171, 0;
	st.shared.u32 	[%r17+12], %r171;
$L__BB0_58:
	setp.lt.u32 	%p51, %r18, %r78;
	and.pred  	%p52, %p39, %p51;
	@%p52 bra 	$L__BB0_60;
	mov.b32 	%r172, 0;
	st.shared.u32 	[%r17+16], %r172;
$L__BB0_60:
	add.s32 	%r173, %r13, 5;
	setp.lt.u32 	%p54, %r173, %r78;
	and.pred  	%p55, %p39, %p54;
	@%p55 bra 	$L__BB0_62;
	mov.b32 	%r174, 0;
	st.shared.u32 	[%r17+20], %r174;
$L__BB0_62:
	add.s32 	%r175, %r13, 6;
	setp.lt.u32 	%p57, %r175, %r78;
	and.pred  	%p58, %p39, %p57;
	@%p58 bra 	$L__BB0_64;
	mov.b32 	%r176, 0;
	st.shared.u32 	[%r17+24], %r176;
$L__BB0_64:
	add.s32 	%r177, %r13, 7;
	setp.lt.u32 	%p60, %r177, %r78;
	and.pred  	%p61, %p39, %p60;
	@%p61 bra 	$L__BB0_66;
	mov.b32 	%r178, 0;
	st.shared.u32 	[%r17+28], %r178;
$L__BB0_66:
	add.s32 	%r48, %r30, %r226;
	max.u32 	%r179, %r11, %r48;
	setp.ge.u32 	%p62, %r179, %r77;
	mul.wide.u32 	%rd41, %r226, 4;
	add.s64 	%rd12, %rd6, %rd41;
	mov.f32 	%f1046, 0f00000000;
	@%p62 bra 	$L__BB0_68;
	ld.local.f32 	%f765, [%rd12];
	ld.local.f32 	%f766, [%rd3];
	sub.f32 	%f767, %f765, %f766;
	mul.f32 	%f768, %f767, 0f3FB8AA3B;
	ex2.approx.f32 	%f1046, %f768;
$L__BB0_68:
	add.s32 	%r180, %r11, 1;
	st.shared.f32 	[%r19], %f1046;
	max.u32 	%r181, %r180, %r48;
	setp.lt.u32 	%p63, %r181, %r77;
	@%p63 bra 	$L__BB0_70;
	mov.b32 	%r182, 0;
	st.shared.u32 	[%r19+64], %r182;
	bra.uni 	$L__BB0_71;
$L__BB0_70:
	ld.local.f32 	%f769, [%rd12+32];
	ld.local.f32 	%f770, [%rd3+4];
	sub.f32 	%f771, %f769, %f770;
	mul.f32 	%f772, %f771, 0f3FB8AA3B;
	ex2.approx.f32 	%f773, %f772;
	st.shared.f32 	[%r19+64], %f773;
$L__BB0_71:
	max.u32 	%r183, %r20, %r48;
	setp.lt.u32 	%p64, %r183, %r77;
	@%p64 bra 	$L__BB0_73;
	mov.b32 	%r184, 0;
	st.shared.u32 	[%r19+128], %r184;
	bra.uni 	$L__BB0_74;
$L__BB0_73:
	ld.local.f32 	%f774, [%rd12+64];
	ld.local.f32 	%f775, [%rd3+8];
	sub.f32 	%f776, %f774, %f775;
	mul.f32 	%f777, %f776, 0f3FB8AA3B;
	ex2.approx.f32 	%f778, %f777;
	st.shared.f32 	[%r19+128], %f778;
$L__BB0_74:
	add.s32 	%r185, %r11, 3;
	max.u32 	%r186, %r185, %r48;
	setp.lt.u32 	%p65, %r186, %r77;
	@%p65 bra 	$L__BB0_76;
	mov.b32 	%r187, 0;
	st.shared.u32 	[%r19+192], %r187;
	bra.uni 	$L__BB0_77;
$L__BB0_76:
	ld.local.f32 	%f779, [%rd12+96];
	ld.local.f32 	%f780, [%rd3+12];
	sub.f32 	%f781, %f779, %f780;
	mul.f32 	%f782, %f781, 0f3FB8AA3B;
	ex2.approx.f32 	%f783, %f782;
	st.shared.f32 	[%r19+192], %f783;
$L__BB0_77:
	max.u32 	%r188, %r21, %r48;
	setp.lt.u32 	%p66, %r188, %r77;
	@%p66 bra 	$L__BB0_79;
	mov.b32 	%r189, 0;
	st.shared.u32 	[%r19+256], %r189;
	bra.uni 	$L__BB0_80;
$L__BB0_79:
	ld.local.f32 	%f784, [%rd12+128];
	ld.local.f32 	%f785, [%rd3+16];
	sub.f32 	%f786, %f784, %f785;
	mul.f32 	%f787, %f786, 0f3FB8AA3B;
	ex2.approx.f32 	%f788, %f787;
	st.shared.f32 	[%r19+256], %f788;
$L__BB0_80:
	add.s32 	%r190, %r11, 5;
	max.u32 	%r191, %r190, %r48;
	setp.lt.u32 	%p67, %r191, %r77;
	@%p67 bra 	$L__BB0_82;
	mov.b32 	%r192, 0;
	st.shared.u32 	[%r19+320], %r192;
	bra.uni 	$L__BB0_83;
$L__BB0_82:
	ld.local.f32 	%f789, [%rd12+160];
	ld.local.f32 	%f790, [%rd3+20];
	sub.f32 	%f791, %f789, %f790;
	mul.f32 	%f792, %f791, 0f3FB8AA3B;
	ex2.approx.f32 	%f793, %f792;
	st.shared.f32 	[%r19+320], %f793;
$L__BB0_83:
	max.u32 	%r193, %r22, %r48;
	setp.lt.u32 	%p68, %r193, %r77;
	@%p68 bra 	$L__BB0_85;
	mov.b32 	%r194, 0;
	st.shared.u32 	[%r19+384], %r194;
	bra.uni 	$L__BB0_86;
$L__BB0_85:
	ld.local.f32 	%f794, [%rd12+192];
	ld.local.f32 	%f795, [%rd3+24];
	sub.f32 	%f796, %f794, %f795;
	mul.f32 	%f797, %f796, 0f3FB8AA3B;
	ex2.approx.f32 	%f798, %f797;
	st.shared.f32 	[%r19+384], %f798;
$L__BB0_86:
	add.s32 	%r195, %r11, 7;
	max.u32 	%r196, %r195, %r48;
	setp.lt.u32 	%p69, %r196, %r77;
	@%p69 bra 	$L__BB0_88;
	mov.b32 	%r197, 0;
	st.shared.u32 	[%r19+448], %r197;
	bra.uni 	$L__BB0_89;
$L__BB0_88:
	ld.local.f32 	%f799, [%rd12+224];
	ld.local.f32 	%f800, [%rd3+28];
	sub.f32 	%f801, %f799, %f800;
	mul.f32 	%f802, %f801, 0f3FB8AA3B;
	ex2.approx.f32 	%f803, %f802;
	st.shared.f32 	[%r19+448], %f803;
$L__BB0_89:
	bar.sync 	0;
	mov.b32 	%r227, 0;
$L__BB0_90:
	add.s32 	%r199, %r227, %r12;
	shl.b32 	%r200, %r227, 7;
	add.s32 	%r201, %r200, %r10;
	shl.b32 	%r202, %r201, 2;
	mov.u32 	%r203, _ZZ16_attentionKernelILi16ELi16ELi8ELi8EEvPKfS1_S1_iiPfE7shareVK;
	add.s32 	%r204, %r203, %r202;
	shl.b32 	%r205, %r199, 2;
	mov.u32 	%r206, _ZZ16_attentionKernelILi16ELi16ELi8ELi8EEvPKfS1_S1_iiPfE7shareQK;
	add.s32 	%r207, %r206, %r205;
	ld.shared.f32 	%f804, [%r207];
	ld.shared.f32 	%f805, [%r204];
	fma.rn.f32 	%f1110, %f804, %f805, %f1110;
	ld.shared.f32 	%f806, [%r204+4];
	fma.rn.f32 	%f1109, %f804, %f806, %f1109;
	ld.shared.f32 	%f807, [%r204+8];
	fma.rn.f32 	%f1108, %f804, %f807, %f1108;
	ld.shared.f32 	%f808, [%r204+12];
	fma.rn.f32 	%f1107, %f804, %f808, %f1107;
	ld.shared.f32 	%f809, [%r204+16];
	fma.rn.f32 	%f1106, %f804, %f809, %f1106;
	ld.shared.f32 	%f810, [%r204+20];
	fma.rn.f32 	%f1105, %f804, %f810, %f1105;
	ld.shared.f32 	%f811, [%r204+24];
	fma.rn.f32 	%f1104, %f804, %f811, %f1104;
	ld.shared.f32 	%f812, [%r204+28];
	fma.rn.f32 	%f1103, %f804, %f812, %f1103;
	ld.shared.f32 	%f813, [%r207+64];
	fma.rn.f32 	%f1102, %f813, %f805, %f1102;
	fma.rn.f32 	%f1101, %f813, %f806, %f1101;
	fma.rn.f32 	%f1100, %f813, %f807, %f1100;
	fma.rn.f32 	%f1099, %f813, %f808, %f1099;
	fma.rn.f32 	%f1098, %f813, %f809, %f1098;
	fma.rn.f32 	%f1097, %f813, %f810, %f1097;
	fma.rn.f32 	%f1096, %f813, %f811, %f1096;
	fma.rn.f32 	%f1095, %f813, %f812, %f1095;
	ld.shared.f32 	%f814, [%r207+128];
	fma.rn.f32 	%f1094, %f814, %f805, %f1094;
	fma.rn.f32 	%f1093, %f814, %f806, %f1093;
	fma.rn.f32 	%f1092, %f814, %f807, %f1092;
	fma.rn.f32 	%f1091, %f814, %f808, %f1091;
	fma.rn.f32 	%f1090, %f814, %f809, %f1090;
	fma.rn.f32 	%f1089, %f814, %f810, %f1089;
	fma.rn.f32 	%f1088, %f814, %f811, %f1088;
	fma.rn.f32 	%f1087, %f814, %f812, %f1087;
	ld.shared.f32 	%f815, [%r207+192];
	fma.rn.f32 	%f1086, %f815, %f805, %f1086;
	fma.rn.f32 	%f1085, %f815, %f806, %f1085;
	fma.rn.f32 	%f1084, %f815, %f807, %f1084;
	fma.rn.f32 	%f1083, %f815, %f808, %f1083;
	fma.rn.f32 	%f1082, %f815, %f809, %f1082;
	fma.rn.f32 	%f1081, %f815, %f810, %f1081;
	fma.rn.f32 	%f1080, %f815, %f811, %f1080;
	fma.rn.f32 	%f1079, %f815, %f812, %f1079;
	ld.shared.f32 	%f816, [%r207+256];
	fma.rn.f32 	%f1078, %f816, %f805, %f1078;
	fma.rn.f32 	%f1077, %f816, %f806, %f1077;
	fma.rn.f32 	%f1076, %f816, %f807, %f1076;
	fma.rn.f32 	%f1075, %f816, %f808, %f1075;
	fma.rn.f32 	%f1074, %f816, %f809, %f1074;
	fma.rn.f32 	%f1073, %f816, %f810, %f1073;
	fma.rn.f32 	%f1072, %f816, %f811, %f1072;
	fma.rn.f32 	%f1071, %f816, %f812, %f1071;
	ld.shared.f32 	%f817, [%r207+320];
	fma.rn.f32 	%f1070, %f817, %f805, %f1070;
	fma.rn.f32 	%f1069, %f817, %f806, %f1069;
	fma.rn.f32 	%f1068, %f817, %f807, %f1068;
	fma.rn.f32 	%f1067, %f817, %f808, %f1067;
	fma.rn.f32 	%f1066, %f817, %f809, %f1066;
	fma.rn.f32 	%f1065, %f817, %f810, %f1065;
	fma.rn.f32 	%f1064, %f817, %f811, %f1064;
	fma.rn.f32 	%f1063, %f817, %f812, %f1063;
	ld.shared.f32 	%f818, [%r207+384];
	fma.rn.f32 	%f1062, %f818, %f805, %f1062;
	fma.rn.f32 	%f1061, %f818, %f806, %f1061;
	fma.rn.f32 	%f1060, %f818, %f807, %f1060;
	fma.rn.f32 	%f1059, %f818, %f808, %f1059;
	fma.rn.f32 	%f1058, %f818, %f809, %f1058;
	fma.rn.f32 	%f1057, %f818, %f810, %f1057;
	fma.rn.f32 	%f1056, %f818, %f811, %f1056;
	fma.rn.f32 	%f1055, %f818, %f812, %f1055;
	ld.shared.f32 	%f819, [%r207+448];
	fma.rn.f32 	%f1054, %f819, %f805, %f1054;
	fma.rn.f32 	%f1053, %f819, %f806, %f1053;
	fma.rn.f32 	%f1052, %f819, %f807, %f1052;
	fma.rn.f32 	%f1051, %f819, %f808, %f1051;
	fma.rn.f32 	%f1050, %f819, %f809, %f1050;
	fma.rn.f32 	%f1049, %f819, %f810, %f1049;
	fma.rn.f32 	%f1048, %f819, %f811, %f1048;
	fma.rn.f32 	%f1047, %f819, %f812, %f1047;
	add.s32 	%r227, %r227, 1;
	setp.ne.s32 	%p70, %r227, 16;
	@%p70 bra 	$L__BB0_90;
	bar.sync 	0;
	add.s32 	%r226, %r226, 1;
	setp.ne.s32 	%p71, %r226, 8;
	@%p71 bra 	$L__BB0_50;
	st.local.v4.f32 	[%rd2], {%f1110, %f1109, %f1108, %f1107};
	st.local.v4.f32 	[%rd2+16], {%f1106, %f1105, %f1104, %f1103};
	st.local.v4.f32 	[%rd2+32], {%f1102, %f1101, %f1100, %f1099};
	st.local.v4.f32 	[%rd2+48], {%f1098, %f1097, %f1096, %f1095};
	st.local.v4.f32 	[%rd2+64], {%f1094, %f1093, %f1092, %f1091};
	st.local.v4.f32 	[%rd2+80], {%f1090, %f1089, %f1088, %f1087};
	st.local.v4.f32 	[%rd2+96], {%f1086, %f1085, %f1084, %f1083};
	st.local.v4.f32 	[%rd2+112], {%f1082, %f1081, %f1080, %f1079};
	st.local.v4.f32 	[%rd2+128], {%f1078, %f1077, %f1076, %f1075};
	st.local.v4.f32 	[%rd2+144], {%f1074, %f1073, %f1072, %f1071};
	st.local.v4.f32 	[%rd2+160], {%f1070, %f1069, %f1068, %f1067};
	st.local.v4.f32 	[%rd2+176], {%f1066, %f1065, %f1064, %f1063};
	st.local.v4.f32 	[%rd2+192], {%f1062, %f1061, %f1060, %f1059};
	st.local.v4.f32 	[%rd2+208], {%f1058, %f1057, %f1056, %f1055};
	st.local.v4.f32 	[%rd2+224], {%f1054, %f1053, %f1052, %f1051};
	st.local.v4.f32 	[%rd2+240], {%f1050, %f1049, %f1048, %f1047};
	ld.local.v4.f32 	{%f820, %f821, %f822, %f823}, [%rd3];
	st.local.v4.f32 	[%rd4], {%f820, %f821, %f822, %f823};
	ld.local.v4.f32 	{%f824, %f825, %f826, %f827}, [%rd3+16];
	st.local.v4.f32 	[%rd4+16], {%f824, %f825, %f826, %f827};
	bar.sync 	0;
	add.s32 	%r222, %r222, 1;
	setp.ne.s32 	%p72, %r222, %r4;
	@%p72 bra 	$L__BB0_2;
	ld.local.v4.f32 	{%f1182, %f1173, %f1164, %f1155}, [%rd5];
	ld.local.v4.f32 	{%f1146, %f1137, %f1128, %f1119}, [%rd5+16];
$L__BB0_94:
	mov.f32 	%f828, 0f3F800000;
	div.approx.f32 	%f829, %f828, %f1182;
	mul.f32 	%f568, %f829, %f1110;
	mul.f32 	%f569, %f829, %f1109;
	mul.f32 	%f570, %f829, %f1108;
	mul.f32 	%f571, %f829, %f1107;
	mul.f32 	%f572, %f829, %f1106;
	mul.f32 	%f573, %f829, %f1105;
	mul.f32 	%f574, %f829, %f1104;
	mul.f32 	%f575, %f829, %f1103;
	div.approx.f32 	%f830, %f828, %f1173;
	mul.f32 	%f576, %f830, %f1102;
	mul.f32 	%f577, %f830, %f1101;
	mul.f32 	%f578, %f830, %f1100;
	mul.f32 	%f579, %f830, %f1099;
	mul.f32 	%f580, %f830, %f1098;
	mul.f32 	%f581, %f830, %f1097;
	mul.f32 	%f582, %f830, %f1096;
	mul.f32 	%f583, %f830, %f1095;
	div.approx.f32 	%f831, %f828, %f1164;
	mul.f32 	%f584, %f831, %f1094;
	mul.f32 	%f585, %f831, %f1093;
	mul.f32 	%f586, %f831, %f1092;
	mul.f32 	%f587, %f831, %f1091;
	mul.f32 	%f588, %f831, %f1090;
	mul.f32 	%f589, %f831, %f1089;
	mul.f32 	%f590, %f831, %f1088;
	mul.f32 	%f591, %f831, %f1087;
	div.approx.f32 	%f832, %f828, %f1155;
	mul.f32 	%f592, %f832, %f1086;
	mul.f32 	%f593, %f832, %f1085;
	mul.f32 	%f594, %f832, %f1084;
	mul.f32 	%f595, %f832, %f1083;
	mul.f32 	%f596, %f832, %f1082;
	mul.f32 	%f597, %f832, %f1081;
	mul.f32 	%f598, %f832, %f1080;
	mul.f32 	%f599, %f832, %f1079;
	div.approx.f32 	%f833, %f828, %f1146;
	mul.f32 	%f600, %f833, %f1078;
	mul.f32 	%f601, %f833, %f1077;
	mul.f32 	%f602, %f833, %f1076;
	mul.f32 	%f603, %f833, %f1075;
	mul.f32 	%f604, %f833, %f1074;
	mul.f32 	%f605, %f833, %f1073;
	mul.f32 	%f606, %f833, %f1072;
	mul.f32 	%f607, %f833, %f1071;
	div.approx.f32 	%f834, %f828, %f1137;
	mul.f32 	%f608, %f834, %f1070;
	mul.f32 	%f609, %f834, %f1069;
	mul.f32 	%f610, %f834, %f1068;
	mul.f32 	%f611, %f834, %f1067;
	mul.f32 	%f612, %f834, %f1066;
	mul.f32 	%f613, %f834, %f1065;
	mul.f32 	%f614, %f834, %f1064;
	mul.f32 	%f615, %f834, %f1063;
	div.approx.f32 	%f835, %f828, %f1128;
	mul.f32 	%f616, %f835, %f1062;
	mul.f32 	%f617, %f835, %f1061;
	mul.f32 	%f618, %f835, %f1060;
	mul.f32 	%f619, %f835, %f1059;
	mul.f32 	%f620, %f835, %f1058;
	mul.f32 	%f621, %f835, %f1057;
	mul.f32 	%f622, %f835, %f1056;
	mul.f32 	%f623, %f835, %f1055;
	div.approx.f32 	%f836, %f828, %f1119;
	mul.f32 	%f624, %f836, %f1054;
	mul.f32 	%f625, %f836, %f1053;
	mul.f32 	%f626, %f836, %f1052;
	mul.f32 	%f627, %f836, %f1051;
	mul.f32 	%f628, %f836, %f1050;
	mul.f32 	%f629, %f836, %f1049;
	mul.f32 	%f630, %f836, %f1048;
	mul.f32 	%f631, %f836, %f1047;
	mov.u32 	%r208, %tid.y;
	shl.b32 	%r209, %r208, 3;
	add.s32 	%r53, %r3, %r209;
	mov.u32 	%r210, %tid.x;
	shl.b32 	%r212, %r210, 3;
	add.s32 	%r54, %r2, %r212;
	setp.ge.u32 	%p73, %r53, %r77;
	mul.lo.s32 	%r55, %r53, %r78;
	add.s32 	%r56, %r54, %r55;
	setp.ge.u32 	%p74, %r54, %r78;
	mul.wide.u32 	%rd42, %r56, 4;
	add.s64 	%rd13, %rd1, %rd42;
	or.pred  	%p75, %p73, %p74;
	@%p75 bra 	$L__BB0_96;
	st.global.v4.f32 	[%rd13], {%f568, %f569, %f570, %f571};
$L__BB0_96:
	add.s32 	%r57, %r54, 4;
	setp.ge.u32 	%p77, %r57, %r78;
	or.pred  	%p78, %p73, %p77;
	@%p78 bra 	$L__BB0_98;
	st.global.v4.f32 	[%rd13+16], {%f572, %f573, %f574, %f575};
$L__BB0_98:
	add.s32 	%r58, %r53, 1;
	setp.ge.u32 	%p80, %r58, %r77;
	add.s32 	%r59, %r55, %r78;
	add.s32 	%r60, %r56, %r78;
	or.pred  	%p81, %p80, %p74;
	@%p81 bra 	$L__BB0_100;
	mul.wide.u32 	%rd43, %r60, 4;
	add.s64 	%rd44, %rd1, %rd43;
	st.global.v4.f32 	[%rd44], {%f576, %f577, %f578, %f579};
$L__BB0_100:
	setp.ge.u32 	%p82, %r58, %r77;
	setp.ge.u32 	%p83, %r57, %r78;
	or.pred  	%p84, %p82, %p83;
	@%p84 bra 	$L__BB0_102;
	add.s32 	%r213, %r57, %r59;
	mul.wide.u32 	%rd45, %r213, 4;
	add.s64 	%rd46, %rd1, %rd45;
	st.global.v4.f32 	[%rd46], {%f580, %f581, %f582, %f583};
$L__BB0_102:
	setp.ge.u32 	%p85, %r54, %r78;
	add.s32 	%r61, %r53, 2;
	setp.ge.u32 	%p86, %r61, %r77;
	add.s32 	%r62, %r59, %r78;
	add.s32 	%r63, %r60, %r78;
	or.pred  	%p87, %p86, %p85;
	@%p87 bra 	$L__BB0_104;
	mul.wide.u32 	%rd47, %r63, 4;
	add.s64 	%rd48, %rd1, %rd47;
	st.global.v4.f32 	[%rd48], {%f584, %f585, %f586, %f587};
$L__BB0_104:
	setp.ge.u32 	%p88, %r61, %r77;
	setp.ge.u32 	%p89, %r57, %r78;
	or.pred  	%p90, %p88, %p89;
	@%p90 bra 	$L__BB0_106;
	add.s32 	%r214, %r57, %r62;
	mul.wide.u32 	%rd49, %r214, 4;
	add.s64 	%rd50, %rd1, %rd49;
	st.global.v4.f32 	[%rd50], {%f588, %f589, %f590, %f591};
$L__BB0_106:
	setp.ge.u32 	%p91, %r54, %r78;
	add.s32 	%r64, %r53, 3;
	setp.ge.u32 	%p92, %r64, %r77;
	add.s32 	%r65, %r62, %r78;
	add.s32 	%r66, %r63, %r78;
	or.pred  	%p93, %p92, %p91;
	@%p93 bra 	$L__BB0_108;
	mul.wide.u32 	%rd51, %r66, 4;
	add.s64 	%rd52, %rd1, %rd51;
	st.global.v4.f32 	[%rd52], {%f592, %f593, %f594, %f595};
$L__BB0_108:
	setp.ge.u32 	%p94, %r64, %r77;
	setp.ge.u32 	%p95, %r57, %r78;
	or.pred  	%p96, %p94, %p95;
	@%p96 bra 	$L__BB0_110;
	add.s32 	%r215, %r57, %r65;
	mul.wide.u32 	%rd53, %r215, 4;
	add.s64 	%rd54, %rd1, %rd53;
	st.global.v4.f32 	[%rd54], {%f596, %f597, %f598, %f599};
$L__BB0_110:
	setp.ge.u32 	%p97, %r54, %r78;
	add.s32 	%r67, %r53, 4;
	setp.ge.u32 	%p98, %r67, %r77;
	add.s32 	%r68, %r65, %r78;
	add.s32 	%r69, %r66, %r78;
	or.pred  	%p99, %p98, %p97;
	@%p99 bra 	$L__BB0_112;
	mul.wide.u32 	%rd55, %r69, 4;
	add.s64 	%rd56, %rd1, %rd55;
	st.global.v4.f32 	[%rd56], {%f600, %f601, %f602, %f603};
$L__BB0_112:
	setp.ge.u32 	%p100, %r67, %r77;
	setp.ge.u32 	%p101, %r57, %r78;
	or.pred  	%p102, %p100, %p101;
	@%p102 bra 	$L__BB0_114;
	add.s32 	%r216, %r57, %r68;
	mul.wide.u32 	%rd57, %r216, 4;
	add.s64 	%rd58, %rd1, %rd57;
	st.global.v4.f32 	[%rd58], {%f604, %f605, %f606, %f607};
$L__BB0_114:
	setp.ge.u32 	%p103, %r54, %r78;
	add.s32 	%r70, %r53, 5;
	setp.ge.u32 	%p104, %r70, %r77;
	add.s32 	%r71, %r68, %r78;
	add.s32 	%r72, %r69, %r78;
	or.pred  	%p105, %p104, %p103;
	@%p105 bra 	$L__BB0_116;
	mul.wide.u32 	%rd59, %r72, 4;
	add.s64 	%rd60, %rd1, %rd59;
	st.global.v4.f32 	[%rd60], {%f608, %f609, %f610, %f611};
$L__BB0_116:
	setp.ge.u32 	%p106, %r70, %r77;
	setp.ge.u32 	%p107, %r57, %r78;
	or.pred  	%p108, %p106, %p107;
	@%p108 bra 	$L__BB0_118;
	add.s32 	%r217, %r57, %r71;
	mul.wide.u32 	%rd61, %r217, 4;
	add.s64 	%rd62, %rd1, %rd61;
	st.global.v4.f32 	[%rd62], {%f612, %f613, %f614, %f615};
$L__BB0_118:
	setp.ge.u32 	%p109, %r54, %r78;
	add.s32 	%r73, %r53, 6;
	setp.ge.u32 	%p110, %r73, %r77;
	add.s32 	%r74, %r71, %r78;
	add.s32 	%r75, %r72, %r78;
	or.pred  	%p111, %p110, %p109;
	@%p111 bra 	$L__BB0_120;
	mul.wide.u32 	%rd63, %r75, 4;
	add.s64 	%rd64, %rd1, %rd63;
	st.global.v4.f32 	[%rd64], {%f616, %f617, %f618, %f619};
$L__BB0_120:
	setp.ge.u32 	%p112, %r73, %r77;
	setp.ge.u32 	%p113, %r57, %r78;
	or.pred  	%p114, %p112, %p113;
	@%p114 bra 	$L__BB0_122;
	add.s32 	%r218, %r57, %r74;
	mul.wide.u32 	%rd65, %r218, 4;
	add.s64 	%rd66, %rd1, %rd65;
	st.global.v4.f32 	[%rd66], {%f620, %f621, %f622, %f623};
$L__BB0_122:
	setp.ge.u32 	%p115, %r54, %r78;
	add.s32 	%r76, %r53, 7;
	setp.ge.u32 	%p116, %r76, %r77;
	or.pred  	%p117, %p116, %p115;
	@%p117 bra 	$L__BB0_124;
	add.s32 	%r219, %r75, %r78;
	mul.wide.u32 	%rd67, %r219, 4;
	add.s64 	%rd68, %rd1, %rd67;
	st.global.v4.f32 	[%rd68], {%f624, %f625, %f626, %f627};
$L__BB0_124:
	setp.ge.u32 	%p118, %r76, %r77;
	setp.ge.u32 	%p119, %r57, %r78;
	or.pred  	%p120, %p118, %p119;
	@%p120 bra 	$L__BB0_126;
	add.s32 	%r220, %r74, %r78;
	add.s32 	%r221, %r57, %r220;
	mul.wide.u32 	%rd69, %r221, 4;
	add.s64 	%rd70, %rd1, %rd69;
	st.global.v4.f32 	[%rd70], {%f628, %f629, %f630, %f631};
$L__BB0_126:
	ret;

}


// ===== COMPILED SASS (sm_100) =====

	.target	sm_100

	.elftype	@"ET_EXEC"


//--------------------- .note.nv.tkinfo           --------------------------
	.section	.note.nv.tkinfo,"",@"SHT_NOTE"
	.sectionflags	@"SHF_NOTE_NV_TKINFO"
	.tkinfo
        /*0018*/ 	.word	0x00000002
        /*0030*/ 	.string	""
        /*0030*/ 	.string	"ptxas"
        /*0030*/ 	.string	"Cuda compilation tools, release 13.0, V13.0.88"
        /*0030*/ 	.string	"Build cuda_13.0.r13.0/compiler.36424714_0"
        /*0030*/ 	.string	"-arch sm_100 -m 64 "



//--------------------- .note.nv.cuinfo           --------------------------
	.section	.note.nv.cuinfo,"",@"SHT_NOTE"
	.sectionflags	@"SHF_NOTE_NV_CUINFO"
        /*0018*/ 	.short	0x0002
        /*001a*/ 	.short	0x0064
        /*001c*/ 	.short	0x0082
	.zero		2


//--------------------- .nv.info                  --------------------------
	.section	.nv.info,"",@"SHT_CUDA_INFO"
	.align	4


	//----- nvinfo : EIATTR_REGCOUNT
	.align		4
        /*0000*/ 	.byte	0x04, 0x2f
        /*0002*/ 	.short	(.L_29 - .L_28)
	.align		4
.L_28:
        /*0004*/ 	.word	index@(_Z16_attentionKernelILi16ELi16ELi8ELi8EEvPKfS1_S1_iiPf)
        /*0008*/ 	.word	0x0000008f


	//----- nvinfo : EIATTR_FRAME_SIZE
	.align		4
.L_29:
        /*000c*/ 	.byte	0x04, 0x11
        /*000e*/ 	.short	(.L_31 - .L_30)
	.align		4
.L_30:
        /*0010*/ 	.word	index@(_Z16_attentionKernelILi16ELi16ELi8ELi8EEvPKfS1_S1_iiPf)
        /*0014*/ 	.word	0x00000260


	//----- nvinfo : EIATTR_MIN_STACK_SIZE
	.align		4
.L_31:
        /*0018*/ 	.byte	0x04, 0x12
        /*001a*/ 	.short	(.L_33 - .L_32)
	.align		4
.L_32:
        /*001c*/ 	.word	index@(_Z16_attentionKernelILi16ELi16ELi8ELi8EEvPKfS1_S1_iiPf)
        /*0020*/ 	.word	0x00000260
.L_33:


//--------------------- .nv.compat                --------------------------
	.section	.nv.compat,"",@"SHT_CUDA_COMPAT_INFO"
	.align	4
        /*0000*/ 	.byte	0x02, 0x09, 0x00, 0x00, 0x02, 0x02, 0x01, 0x00, 0x02, 0x05, 0x05, 0x00, 0x03, 0x07, 0x01, 0x01
        /*0010*/ 	.byte	0x02, 0x03, 0x00, 0x00, 0x02, 0x06, 0x01, 0x00, 0x04, 0x0b, 0x08, 0x00, 0x01, 0x00, 0x00, 0x00
        /*0020*/ 	.byte	0x00, 0x00, 0x00, 0x00


//--------------------- .nv.info._Z16_attentionKernelILi16ELi16ELi8ELi8EEvPKfS1_S1_iiPf --------------------------
	.section	.nv.info._Z16_attentionKernelILi16ELi16ELi8ELi8EEvPKfS1_S1_iiPf,"",@"SHT_CUDA_INFO"
	.sectionflags	@""
	.align	4


	//----- nvinfo : EIATTR_CUDA_API_VERSION
	.align		4
        /*0000*/ 	.byte	0x04, 0x37
        /*0002*/ 	.short	(.L_35 - .L_34)
.L_34:
        /*0004*/ 	.word	0x00000082


	//----- nvinfo : EIATTR_KPARAM_INFO
	.align		4
.L_35:
        /*0008*/ 	.byte	0x04, 0x17
        /*000a*/ 	.short	(.L_37 - .L_36)
.L_36:
        /*000c*/ 	.word	0x00000000
        /*0010*/ 	.short	0x0005
        /*0012*/ 	.short	0x0020
        /*0014*/ 	.byte	0x00, 0xf5, 0x21, 0x00


	//----- nvinfo : EIATTR_KPARAM_INFO
	.align		4
.L_37:
        /*0018*/ 	.byte	0x04, 0x17
        /*001a*/ 	.short	(.L_39 - .L_38)
.L_38:
        /*001c*/ 	.word	0x00000000
        /*0020*/ 	.short	0x0004
        /*0022*/ 	.short	0x001c
        /*0024*/ 	.byte	0x00, 0xf0, 0x11, 0x00


	//----- nvinfo : EIATTR_KPARAM_INFO
	.align		4
.L_39:
        /*0028*/ 	.byte	0x04, 0x17
        /*002a*/ 	.short	(.L_41 - .L_40)
.L_40:
        /*002c*/ 	.word	0x00000000
        /*0030*/ 	.short	0x0003
        /*0032*/ 	.short	0x0018
        /*0034*/ 	.byte	0x00, 0xf0, 0x11, 0x00


	//----- nvinfo : EIATTR_KPARAM_INFO
	.align		4
.L_41:
        /*0038*/ 	.byte	0x04, 0x17
        /*003a*/ 	.short	(.L_43 - .L_42)
.L_42:
        /*003c*/ 	.word	0x00000000
        /*0040*/ 	.short	0x0002
        /*0042*/ 	.short	0x0010
        /*0044*/ 	.byte	0x00, 0xf5, 0x21, 0x00


	//----- nvinfo : EIATTR_KPARAM_INFO
	.align		4
.L_43:
        /*0048*/ 	.byte	0x04, 0x17
        /*004a*/ 	.short	(.L_45 - .L_44)
.L_44:
        /*004c*/ 	.word	0x00000000
        /*0050*/ 	.short	0x0001
        /*0052*/ 	.short	0x0008
        /*0054*/ 	.byte	0x00, 0xf5, 0x21, 0x00


	//----- nvinfo : EIATTR_KPARAM_INFO
	.align		4
.L_45:
        /*0058*/ 	.byte	0x04, 0x17
        /*005a*/ 	.short	(.L_47 - .L_46)
.L_46:
        /*005c*/ 	.word	0x00000000
        /*0060*/ 	.short	0x0000
        /*0062*/ 	.short	0x0000
        /*0064*/ 	.byte	0x00, 0xf5, 0x21, 0x00


	//----- nvinfo : EIATTR_SPARSE_MMA_MASK
	.align		4
.L_47:
        /*0068*/ 	.byte	0x03, 0x50
        /*006a*/ 	.short	0x0000


	//----- nvinfo : EIATTR_MAXREG_COUNT
	.align		4
        /*006c*/ 	.byte	0x03, 0x1b
        /*006e*/ 	.short	0x00ff


	//----- nvinfo : EIATTR_NUM_BARRIERS
	.align		4
        /*0070*/ 	.byte	0x02, 0x4c
        /*0072*/ 	.byte	0x01
	.zero		1


	//----- nvinfo : EIATTR_MERCURY_ISA_VERSION
	.align		4
        /*0074*/ 	.byte	0x03, 0x5f
        /*0076*/ 	.short	0x0101


	//----- nvinfo : EIATTR_COOP_GROUP_MASK_REGIDS
	.align		4
        /*0078*/ 	.byte	0x04, 0x29
        /*007a*/ 	.short	(.L_49 - .L_48)


	//   ....[0]....
.L_48:
        /*007c*/ 	.word	0xffffffff


	//   ....[1]....
        /*0080*/ 	.word	0xffffffff


	//   ....[2]....
        /*0084*/ 	.word	0xffffffff


	//   ....[3]....
        /*0088*/ 	.word	0xffffffff


	//   ....[4]....
        /*008c*/ 	.word	0xffffffff


	//   ....[5]....
        /*0090*/ 	.word	0xffffffff


	//   ....[6]....
        /*0094*/ 	.word	0xffffffff


	//   ....[7]....
        /*0098*/ 	.word	0xffffffff


	//----- nvinfo : EIATTR_COOP_GROUP_INSTR_OFFSETS
	.align		4
.L_49:
        /*009c*/ 	.byte	0x04, 0x28
        /*009e*/ 	.short	(.L_51 - .L_50)


	//   ....[0]....
.L_50:
        /*00a0*/ 	.word	0x00003390


	//   ....[1]....
        /*00a4*/ 	.word	0x000033b0


	//   ....[2]....
        /*00a8*/ 	.word	0x000033d0


	//   ....[3]....
        /*00ac*/ 	.word	0x000033f0


	//   ....[4]....
        /*00b0*/ 	.word	0x00003a80


	//   ....[5]....
        /*00b4*/ 	.word	0x00003aa0


	//   ....[6]....
        /*00b8*/ 	.word	0x00003ac0


	//   ....[7]....
        /*00bc*/ 	.word	0x00003af0


	//----- nvinfo : EIATTR_VRC_CTA_INIT_COUNT
	.align		4
.L_51:
        /*00c0*/ 	.byte	0x02, 0x4a
	.zero		1
	.zero		1


	//----- nvinfo : EIATTR_EXIT_INSTR_OFFSETS
	.align		4
        /*00c4*/ 	.byte	0x04, 0x1c
        /*00c6*/ 	.short	(.L_53 - .L_52)


	//   ....[0]....
.L_52:
        /*00c8*/ 	.word	0x00005c20


	//   ....[1]....
        /*00cc*/ 	.word	0x00005ca0


	//----- nvinfo : EIATTR_CBANK_PARAM_SIZE
	.align		4
.L_53:
        /*00d0*/ 	.byte	0x03, 0x19
        /*00d2*/ 	.short	0x0028


	//----- nvinfo : EIATTR_PARAM_CBANK
	.align		4
        /*00d4*/ 	.byte	0x04, 0x0a
        /*00d6*/ 	.short	(.L_55 - .L_54)
	.align		4
.L_54:
        /*00d8*/ 	.word	index@(.nv.constant0._Z16_attentionKernelILi16ELi16ELi8ELi8EEvPKfS1_S1_iiPf)
        /*00dc*/ 	.short	0x0380
        /*00de*/ 	.short	0x0028


	//----- nvinfo : EIATTR_SW_WAR
	.align		4
.L_55:
        /*00e0*/ 	.byte	0x04, 0x36
        /*00e2*/ 	.short	(.L_57 - .L_56)
.L_56:
        /*00e4*/ 	.word	0x00000008
.L_57:


//--------------------- .nv.callgraph             --------------------------
	.section	.nv.callgraph,"",@"SHT_CUDA_CALLGRAPH"
	.align	4
	.sectionentsize	8
	.align		4
        /*0000*/ 	.word	0x00000000
	.align		4
        /*0004*/ 	.word	0xffffffff
	.align		4
        /*0008*/ 	.word	0x00000000
	.align		4
        /*000c*/ 	.word	0xfffffffe
	.align		4
        /*0010*/ 	.word	0x00000000
	.align		4
        /*0014*/ 	.word	0xfffffffd
	.align		4
        /*0018*/ 	.word	0x00000000
	.align		4
        /*001c*/ 	.word	0xfffffffc


//--------------------- .nv.constant4             --------------------------
	.section	.nv.constant4,"a",@progbits
	.align	8
	.align		8
.nv.constant4:
        /*0000*/ 	.dword	_ZN34_INTERNAL_fc374652_4_k_cu_93dd87b44cuda3std3__45__cpo5beginE
	.align		8
        /*0008*/ 	.dword	_ZN34_INTERNAL_fc374652_4_k_cu_93dd87b44cuda3std3__45__cpo3endE
	.align		8
        /*0010*/ 	.dword	_ZN34_INTERNAL_fc374652_4_k_cu_93dd87b44cuda3std3__45__cpo6cbeginE
	.align		8
        /*0018*/ 	.dword	_ZN34_INTERNAL_fc374652_4_k_cu_93dd87b44cuda3std3__45__cpo4cendE
	.align		8
        /*0020*/ 	.dword	_ZN34_INTERNAL_fc374652_4_k_cu_93dd87b44cuda3std3__45__cpo6rbeginE
	.align		8
        /*0028*/ 	.dword	_ZN34_INTERNAL_fc374652_4_k_cu_93dd87b44cuda3std3__45__cpo4rendE
	.align		8
        /*0030*/ 	.dword	_ZN34_INTERNAL_fc374652_4_k_cu_93dd87b44cuda3std3__45__cpo7crbeginE
	.align		8
        /*0038*/ 	.dword	_ZN34_INTERNAL_fc374652_4_k_cu_93dd87b44cuda3std3__45__cpo5crendE
	.align		8
        /*0040*/ 	.dword	_ZN34_INTERNAL_fc374652_4_k_cu_93dd87b44cuda3std3__436_GLOBAL__N__fc374652_4_k_cu_93dd87b46ignoreE
	.align		8
        /*0048*/ 	.dword	_ZN34_INTERNAL_fc374652_4_k_cu_93dd87b44cuda3std3__419piecewise_constructE
	.align		8
        /*0050*/ 	.dword	_ZN34_INTERNAL_fc374652_4_k_cu_93dd87b44cuda3std3__48in_placeE
	.align		8
        /*0058*/ 	.dword	_ZN34_INTERNAL_fc374652_4_k_cu_93dd87b44cuda3std3__420unreachable_sentinelE
	.align		8
        /*0060*/ 	.dword	_ZN34_INTERNAL_fc374652_4_k_cu_93dd87b44cuda3std6ranges3__45__cpo4swapE
	.align		8
        /*0068*/ 	.dword	_ZN34_INTERNAL_fc374652_4_k_cu_93dd87b44cuda3std6ranges3__45__cpo9iter_moveE
	.align		8
        /*0070*/ 	.dword	_ZN34_INTERNAL_fc374652_4_k_cu_93dd87b44cuda3std6ranges3__45__cpo5beginE
	.align		8
        /*0078*/ 	.dword	_ZN34_INTERNAL_fc374652_4_k_cu_93dd87b44cuda3std6ranges3__45__cpo3endE
	.align		8
        /*0080*/ 	.dword	_ZN34_INTERNAL_fc374652_4_k_cu_93dd87b44cuda3std6ranges3__45__cpo6cbeginE
	.align		8
        /*0088*/ 	.dword	_ZN34_INTERNAL_fc374652_4_k_cu_93dd87b44cuda3std6ranges3__45__cpo4cendE
	.align		8
        /*0090*/ 	.dword	_ZN34_INTERNAL_fc374652_4_k_cu_93dd87b44cuda3std6ranges3__45__cpo7advanceE
	.align		8
        /*0098*/ 	.dword	_ZN34_INTERNAL_fc374652_4_k_cu_93dd87b44cuda3std6ranges3__45__cpo9iter_swapE
	.align		8
        /*00a0*/ 	.dword	_ZN34_INTERNAL_fc374652_4_k_cu_93dd87b44cuda3std6ranges3__45__cpo4nextE
	.align		8
        /*00a8*/ 	.dword	_ZN34_INTERNAL_fc374652_4_k_cu_93dd87b44cuda3std6ranges3__45__cpo4prevE
	.align		8
        /*00b0*/ 	.dword	_ZN34_INTERNAL_fc374652_4_k_cu_93dd87b44cuda3std6ranges3__45__cpo4dataE
	.align		8
        /*00b8*/ 	.dword	_ZN34_INTERNAL_fc374652_4_k_cu_93dd87b44cuda3std6ranges3__45__cpo5cdataE
	.align		8
        /*00c0*/ 	.dword	_ZN34_INTERNAL_fc374652_4_k_cu_93dd87b44cuda3std6ranges3__45__cpo4sizeE
	.align		8
        /*00c8*/ 	.dword	_ZN34_INTERNAL_fc374652_4_k_cu_93dd87b44cuda3std6ranges3__45__cpo5ssizeE
	.align		8
        /*00d0*/ 	.dword	_ZN34_INTERNAL_fc374652_4_k_cu_93dd87b44cuda3std6ranges3__45__cpo8distanceE
	.align		8
        /*00d8*/ 	.dword	_ZN34_INTERNAL_fc374652_4_k_cu_93dd87b46thrust24THRUST_300001_SM_1000_NS6system6detail10sequential3seqE


//--------------------- .text._Z16_attentionKernelILi16ELi16ELi8ELi8EEvPKfS1_S1_iiPf --------------------------
	.section	.text._Z16_attentionKernelILi16ELi16ELi8ELi8EEvPKfS1_S1_iiPf,"ax",@progbits
	.align	128
        .global         _Z16_attentionKernelILi16ELi16ELi8ELi8EEvPKfS1_S1_iiPf
        .type           _Z16_attentionKernelILi16ELi16ELi8ELi8EEvPKfS1_S1_iiPf,@function
        .size           _Z16_attentionKernelILi16ELi16ELi8ELi8EEvPKfS1_S1_iiPf,(.L_x_8 - _Z16_attentionKernelILi16ELi16ELi8ELi8EEvPKfS1_S1_iiPf)
        .other          _Z16_attentionKernelILi16ELi16ELi8ELi8EEvPKfS1_S1_iiPf,@"STO_CUDA_ENTRY STV_DEFAULT"
_Z16_attentionKernelILi16ELi16ELi8ELi8EEvPKfS1_S1_iiPf:
.text._Z16_attentionKernelILi16ELi16ELi8ELi8EEvPKfS1_S1_iiPf:
[----:B------:R-:W0:Y:S01]  /*0000*/  LDC R1, c[0x0][0x37c] ;  /* 0x0000df00ff017b82 */ /* 0x000e220000000800 */
[----:B------:R-:W1:Y:S01]  /*0010*/  LDCU UR12, c[0x0][0x398] ;  /* 0x00007300ff0c77ac */ /* 0x000e620008000800 */
[----:B0-----:R-:W-:-:S06]  /*0020*/  IADD3 R1, PT, PT, R1, -0x260, RZ ;  /* 0xfffffda001017810 */ /* 0x001fcc0007ffe0ff */
[----:B------:R-:W0:Y:S01]  /*0030*/  S2UR UR4, SR_CTAID.X ;  /* 0x00000000000479c3 */ /* 0x000e220000002500 */
[----:B------:R-:W-:Y:S01]  /*0040*/  MOV R4, 0xff7fffff ;  /* 0xff7fffff00047802 */ /* 0x000fe20000000f00 */
[----:B------:R-:W0:Y:S01]  /*0050*/  LDCU UR7, c[0x0][0x360] ;  /* 0x00006c00ff0777ac */ /* 0x000e220008000800 */
[----:B------:R-:W-:Y:S01]  /*0060*/  MOV R5, 0xff7fffff ;  /* 0xff7fffff00057802 */ /* 0x000fe20000000f00 */
[----:B------:R-:W-:Y:S01]  /*0070*/  STL.128 [R1], RZ ;  /* 0x000000ff01007387 */ /* 0x000fe20000100c00 */
[----:B------:R-:W-:Y:S01]  /*0080*/  MOV R6, 0xff7fffff ;  /* 0xff7fffff00067802 */ /* 0x000fe20000000f00 */
[----:B------:R-:W2:Y:S01]  /*0090*/  LDCU UR6, c[0x0][0x364] ;  /* 0x00006c80ff0677ac */ /* 0x000ea20008000800 */
[----:B------:R-:W-:Y:S01]  /*00a0*/  MOV R7, 0xff7fffff ;  /* 0xff7fffff00077802 */ /* 0x000fe20000000f00 */
[----:B------:R-:W2:Y:S01]  /*00b0*/  S2UR UR5, SR_CTAID.Y ;  /* 0x00000000000579c3 */ /* 0x000ea20000002600 */
[----:B------:R-:W-:Y:S01]  /*00c0*/  STL.128 [R1+0x10], RZ ;  /* 0x000010ff01007387 */ /* 0x000fe20000100c00 */
[----:B------:R-:W-:-:S02]  /*00d0*/  CS2R R10, SRZ ;  /* 0x00000000000a7805 */ /* 0x000fc4000001ff00 */
[----:B------:R-:W-:Y:S02]  /*00e0*/  CS2R R8, SRZ ;  /* 0x0000000000087805 */ /* 0x000fe4000001ff00 */
[----:B------:R-:W-:Y:S01]  /*00f0*/  CS2R R70, SRZ ;  /* 0x0000000000467805 */ /* 0x000fe2000001ff00 */
[----:B------:R-:W-:Y:S01]  /*0100*/  STL.128 [R1+0x20], RZ ;  /* 0x000020ff01007387 */ /* 0x000fe20000100c00 */
[----:B------:R-:W-:Y:S02]  /*0110*/  CS2R R14, SRZ ;  /* 0x00000000000e7805 */ /* 0x000fe4000001ff00 */
[----:B------:R-:W-:Y:S01]  /*0120*/  CS2R R12, SRZ ;  /* 0x00000000000c7805 */ /* 0x000fe2000001ff00 */
[----:B-1----:R-:W-:Y:S01]  /*0130*/  UISETP.GE.AND UP0, UPT, UR12, 0x1, UPT ;  /* 0x000000010c00788c */ /* 0x002fe2000bf06270 */
[----:B------:R-:W-:Y:S01]  /*0140*/  STL.128 [R1+0x30], RZ ;  /* 0x000030ff01007387 */ /* 0x000fe20000100c00 */
[----:B------:R-:W-:Y:S02]  /*0150*/  CS2R R18, SRZ ;  /* 0x0000000000127805 */ /* 0x000fe4000001ff00 */
[----:B------:R-:W-:-:S02]  /*0160*/  CS2R R16, SRZ ;  /* 0x0000000000107805 */ /* 0x000fc4000001ff00 */
[----:B------:R-:W-:Y:S01]  /*0170*/  CS2R R22, SRZ ;  /* 0x0000000000167805 */ /* 0x000fe2000001ff00 */
[----:B------:R-:W-:Y:S01]  /*0180*/  STL.128 [R1+0x40], RZ ;  /* 0x000040ff01007387 */ /* 0x000fe20000100c00 */
[----:B------:R-:W-:Y:S02]  /*0190*/  CS2R R20, SRZ ;  /* 0x0000000000147805 */ /* 0x000fe4000001ff00 */
[----:B------:R-:W-:Y:S01]  /*01a0*/  CS2R R26, SRZ ;  /* 0x00000000001a7805 */ /* 0x000fe2000001ff00 */
[----:B0-----:R-:W-:Y:S01]  /*01b0*/  UIMAD UR4, UR4, UR7, URZ ;  /* 0x00000007040472a4 */ /* 0x001fe2000f8e02ff */
[----:B------:R-:W-:Y:S01]  /*01c0*/  STL.128 [R1+0x50], RZ ;  /* 0x000050ff01007387 */ /* 0x000fe20000100c00 */
[----:B------:R-:W-:Y:S02]  /*01d0*/  CS2R R24, SRZ ;  /* 0x0000000000187805 */ /* 0x000fe4000001ff00 */
[----:B------:R-:W-:Y:S02]  /*01e0*/  CS2R R68, SRZ ;  /* 0x0000000000447805 */ /* 0x000fe4000001ff00 */
[----:B------:R-:W-:Y:S01]  /*01f0*/  CS2R R30, SRZ ;  /* 0x00000000001e7805 */ /* 0x000fe2000001ff00 */
[----:B------:R-:W-:Y:S01]  /*0200*/  STL.128 [R1+0x60], RZ ;  /* 0x000060ff01007387 */ /* 0x000fe20000100c00 */
[----:B------:R-:W-:-:S02]  /*0210*/  CS2R R28, SRZ ;  /* 0x00000000001c7805 */ /* 0x000fc4000001ff00 */
[----:B------:R-:W-:Y:S01]  /*0220*/  CS2R R34, SRZ ;  /* 0x0000000000227805 */ /* 0x000fe2000001ff00 */
[----:B--2---:R-:W-:Y:S01]  /*0230*/  UIMAD UR5, UR5, UR6, URZ ;  /* 0x00000006050572a4 */ /* 0x004fe2000f8e02ff */
[----:B------:R-:W-:Y:S01]  /*0240*/  STL.128 [R1+0x70], RZ ;  /* 0x000070ff01007387 */ /* 0x000fe20000100c00 */
[----:B------:R-:W-:Y:S02]  /*0250*/  CS2R R32, SRZ ;  /* 0x0000000000207805 */ /* 0x000fe4000001ff00 */
[----:B------:R-:W-:Y:S02]  /*0260*/  CS2R R38, SRZ ;  /* 0x0000000000267805 */ /* 0x000fe4000001ff00 */
[----:B------:R-:W-:Y:S01]  /*0270*/  CS2R R36, SRZ ;  /* 0x0000000000247805 */ /* 0x000fe2000001ff00 */
[----:B------:R-:W-:Y:S01]  /*0280*/  STL.128 [R1+0x80], RZ ;  /* 0x000080ff01007387 */ /* 0x000fe20000100c00 */
[----:B------:R-:W-:Y:S02]  /*0290*/  CS2R R42, SRZ ;  /* 0x00000000002a7805 */ /* 0x000fe4000001ff00 */
[----:B------:R-:W-:-:S02]  /*02a0*/  CS2R R40, SRZ ;  /* 0x0000000000287805 */ /* 0x000fc4000001ff00 */
[----:B------:R-:W-:Y:S01]  /*02b0*/  CS2R R74, SRZ ;  /* 0x00000000004a7805 */ /* 0x000fe2000001ff00 */
        /* <DEDUP_REMOVED lines=17> */
[----:B------:R-:W-:Y:S01]  /*03d0*/  CS2R R64, SRZ ;  /* 0x0000000000407805 */ /* 0x000fe2000001ff00 */
[----:B------:R-:W0:Y:S02]  /*03e0*/  LDCU.64 UR14, c[0x0][0x358] ;  /* 0x00006b00ff0e77ac */ /* 0x000e240008000a00 */
[----:B------:R-:W-:Y:S01]  /*03f0*/  STL.128 [R1+0xe0], RZ ;  /* 0x0000e0ff01007387 */ /* 0x000fe20000100c00 */
[----:B------:R-:W-:-:S03]  /*0400*/  USHF.L.U32 UR4, UR4, 0x3, URZ ;  /* 0x0000000304047899 */ /* 0x000fc600080006ff */
[----:B------:R-:W-:Y:S01]  /*0410*/  STL.128 [R1+0xf0], RZ ;  /* 0x0000f0ff01007387 */ /* 0x000fe20000100c00 */
[----:B------:R-:W-:-:S03]  /*0420*/  USHF.L.U32 UR5, UR5, 0x3, URZ ;  /* 0x0000000305057899 */ /* 0x000fc600080006ff */
[----:B------:R-:W-:Y:S04]  /*0430*/  STL.128 [R1+0x140], RZ ;  /* 0x000140ff01007387 */ /* 0x000fe80000100c00 */
[----:B------:R-:W-:Y:S04]  /*0440*/  STL.128 [R1+0x150], RZ ;  /* 0x000150ff01007387 */ /* 0x000fe80000100c00 */
[----:B------:R-:W-:Y:S04]  /*0450*/  STL.128 [R1+0x100], R4 ;  /* 0x0001000401007387 */ /* 0x000fe80000100c00 */
[----:B------:R-:W-:Y:S04]  /*0460*/  STL.128 [R1+0x120], R4 ;  /* 0x0001200401007387 */ /* 0x000fe80000100c00 */
[----:B------:R-:W-:Y:S04]  /*0470*/  STL.128 [R1+0x110], R4 ;  /* 0x0001100401007387 */ /* 0x000fe80000100c00 */
[----:B------:R1:W-:Y:S02]  /*0480*/  STL.128 [R1+0x130], R4 ;  /* 0x0001300401007387 */ /* 0x0003e40000100c00 */
[----:B-1----:R-:W-:-:S02]  /*0490*/  CS2R R6, SRZ ;  /* 0x0000000000067805 */ /* 0x002fc4000001ff00 */
[----:B------:R-:W-:Y:S01]  /*04a0*/  CS2R R4, SRZ ;  /* 0x0000000000047805 */ /* 0x000fe2000001ff00 */
[----:B0-----:R-:W-:Y:S06]  /*04b0*/  BRA.U !UP0, `(.L_x_0) ;  /* 0x0000004908f07547 */ /* 0x001fec000b800000 */
[----:B------:R-:W0:Y:S01]  /*04c0*/  S2R R2, SR_TID.Y ;  /* 0x0000000000027919 */ /* 0x000e220000002200 */
[----:B------:R-:W1:Y:S01]  /*04d0*/  LDCU UR6, c[0x0][0x39c] ;  /* 0x00007380ff0677ac */ /* 0x000e620008000800 */
[----:B------:R-:W2:Y:S01]  /*04e0*/  S2UR UR10, SR_CgaCtaId ;  /* 0x00000000000a79c3 */ /* 0x000ea20000008800 */
[----:B------:R-:W-:Y:S01]  /*04f0*/  IADD3 R84, PT, PT, R1, 0x160, RZ ;  /* 0x0000016001547810 */ /* 0x000fe20007ffe0ff */
[----:B------:R-:W3:Y:S01]  /*0500*/  S2R R3, SR_TID.X ;  /* 0x0000000000037919 */ /* 0x000ee20000002100 */
[----:B------:R-:W-:Y:S02]  /*0510*/  UMOV UR9, 0x400 ;  /* 0x0000040000097882 */ /* 0x000fe40000000000 */
[----:B--2---:R-:W-:Y:S02]  /*0520*/  ULEA UR11, UR10, UR9, 0x18 ;  /* 0x000000090a0b7291 */ /* 0x004fe4000f8ec0ff */
[----:B------:R-:W-:Y:S01]  /*0530*/  UIADD3 UR9, UPT, UPT, UR9, 0x2000, URZ ;  /* 0x0000200009097890 */ /* 0x000fe2000fffe0ff */
[----:B0-----:R-:W-:-:S03]  /*0540*/  SHF.L.U32 R101, R2, 0x3, RZ ;  /* 0x0000000302657819 */ /* 0x001fc600000006ff */
[----:B------:R-:W-:Y:S01]  /*0550*/  ULEA UR9, UR10, UR9, 0x18 ;  /* 0x000000090a097291 */ /* 0x000fe2000f8ec0ff */
[----:B---3--:R-:W-:Y:S01]  /*0560*/  IMAD R103, R2, UR7, R3 ;  /* 0x0000000702677c24 */ /* 0x008fe2000f8e0203 */
[----:B------:R-:W-:Y:S01]  /*0570*/  UIADD3 UR7, UPT, UPT, UR12, 0x7f, URZ ;  /* 0x0000007f0c077890 */ /* 0x000fe2000fffe0ff */
[----:B------:R-:W-:Y:S02]  /*0580*/  SHF.L.U32 R95, R3, 0x3, RZ ;  /* 0x00000003035f7819 */ /* 0x000fe400000006ff */
[----:B------:R-:W-:Y:S01]  /*0590*/  IADD3 R94, PT, PT, R101, UR5, RZ ;  /* 0x00000005655e7c10 */ /* 0x000fe2000fffe0ff */
[----:B------:R-:W-:Y:S01]  /*05a0*/  USHF.R.U32.HI UR8, URZ, 0x7, UR7 ;  /* 0x00000007ff087899 */ /* 0x000fe20008011607 */
[----:B------:R-:W-:Y:S02]  /*05b0*/  SHF.R.U32.HI R0, RZ, 0x1, R103 ;  /* 0x00000001ff007819 */ /* 0x000fe40000011667 */
[----:B------:R-:W-:Y:S02]  /*05c0*/  SHF.L.U32 R4, R103, 0x2, RZ ;  /* 0x0000000267047819 */ /* 0x000fe400000006ff */
[----:B------:R-:W-:-:S02]  /*05d0*/  IADD3 R102, PT, PT, R0, UR5, RZ ;  /* 0x0000000500667c10 */ /* 0x000fc4000fffe0ff */
[----:B------:R-:W-:Y:S02]  /*05e0*/  LOP3.LUT R5, R4, 0x4, RZ, 0xc0, !PT ;  /* 0x0000000404057812 */ /* 0x000fe400078ec0ff */
[----:B------:R-:W-:Y:S02]  /*05f0*/  SHF.L.U32 R6, R103, 0x9, RZ ;  /* 0x0000000967067819 */ /* 0x000fe400000006ff */
[----:B------:R-:W-:Y:S01]  /*0600*/  LEA R86, R2, R95, 0x7 ;  /* 0x0000005f02567211 */ /* 0x000fe200078e38ff */
[----:B-1----:R-:W-:Y:S01]  /*0610*/  IMAD R102, R102, UR6, R5 ;  /* 0x0000000666667c24 */ /* 0x002fe2000f8e0205 */
[----:B------:R-:W-:Y:S01]  /*0620*/  UIADD3 UR6, UPT, UPT, UR6, 0x7, URZ ;  /* 0x0000000706067890 */ /* 0x000fe2000fffe0ff */
[----:B------:R-:W-:Y:S02]  /*0630*/  LOP3.LUT R7, R6, 0x200, RZ, 0xc0, !PT ;  /* 0x0000020006077812 */ /* 0x000fe400078ec0ff */
[----:B------:R-:W-:Y:S01]  /*0640*/  SHF.R.U32.HI R100, RZ, 0x7, R103 ;  /* 0x00000007ff647819 */ /* 0x000fe20000011667 */
[----:B------:R-:W-:Y:S01]  /*0650*/  USHF.R.S32.HI UR7, URZ, 0x1f, UR6 ;  /* 0x0000001fff077899 */ /* 0x000fe20008011406 */
[----:B------:R-:W-:Y:S01]  /*0660*/  LOP3.LUT R85, R4, 0x1fc, RZ, 0xc0, !PT ;  /* 0x000001fc04557812 */ /* 0x000fe200078ec0ff */
[----:B------:R-:W-:Y:S01]  /*0670*/  IMAD R91, R3, -0x7, R86 ;  /* 0xfffffff9035b7824 */ /* 0x000fe200078e0256 */
[----:B------:R-:W-:Y:S01]  /*0680*/  IADD3 R7, PT, PT, R0, R7, RZ ;  /* 0x0000000700077210 */ /* 0x000fe20007ffe0ff */
[----:B------:R-:W-:Y:S01]  /*0690*/  ULEA.HI UR7, UR7, UR6, URZ, 0x3 ;  /* 0x0000000607077291 */ /* 0x000fe2000f8f18ff */
[----:B------:R-:W-:Y:S01]  /*06a0*/  IADD3 R93, PT, PT, R95, UR4, RZ ;  /* 0x000000045f5d7c10 */ /* 0x000fe2000fffe0ff */
[----:B------:R-:W-:Y:S01]  /*06b0*/  HFMA2 R0, -RZ, RZ, 0, 0 ;  /* 0x00000000ff007431 */ /* 0x000fe200000001ff */
[----:B------:R-:W-:Y:S01]  /*06c0*/  LEA R85, R100, R85, 0xb ;  /* 0x0000005564557211 */ /* 0x000fe200078e58ff */
[----:B------:R-:W-:Y:S01]  /*06d0*/  USHF.R.S32.HI UR7, URZ, 0x3, UR7 ;  /* 0x00000003ff077899 */ /* 0x000fe20008011407 */
[----:B------:R-:W-:-:S02]  /*06e0*/  LOP3.LUT R103, R103, 0x7f, RZ, 0xc0, !PT ;  /* 0x0000007f67677812 */ /* 0x000fc400078ec0ff */
[----:B------:R-:W-:Y:S01]  /*06f0*/  SHF.L.U32 R100, R100, 0x2, RZ ;  /* 0x0000000264647819 */ /* 0x000fe200000006ff */
[----:B------:R-:W-:Y:S01]  /*0700*/  UISETP.LT.AND UP0, UPT, UR7, 0x1, UPT ;  /* 0x000000010700788c */ /* 0x000fe2000bf01270 */
[----:B------:R-:W-:Y:S02]  /*0710*/  LEA R86, R86, UR9, 0x2 ;  /* 0x0000000956567c11 */ /* 0x000fe4000f8e10ff */
[----:B------:R-:W-:Y:S01]  /*0720*/  IADD3 R87, PT, PT, R93, 0x4, RZ ;  /* 0x000000045d577810 */ /* 0x000fe20007ffe0ff */
[----:B------:R-:W-:Y:S01]  /*0730*/  USEL UR7, UR7, 0x1, !UP0 ;  /* 0x0000000107077887 */ /* 0x000fe2000c000000 */
[C---:B------:R-:W-:Y:S02]  /*0740*/  IADD3 R88, PT, PT, R94.reuse, 0x2, RZ ;  /* 0x000000025e587810 */ /* 0x040fe40007ffe0ff */
[C---:B------:R-:W-:Y:S02]  /*0750*/  IADD3 R89, PT, PT, R94.reuse, 0x4, RZ ;  /* 0x000000045e597810 */ /* 0x040fe40007ffe0ff */
[----:B------:R-:W-:-:S02]  /*0760*/  IADD3 R90, PT, PT, R94, 0x6, RZ ;  /* 0x000000065e5a7810 */ /* 0x000fc40007ffe0ff */
[----:B------:R-:W-:Y:S02]  /*0770*/  LEA R91, R91, UR11, 0x2 ;  /* 0x0000000b5b5b7c11 */ /* 0x000fe4000f8e10ff */
[----:B------:R-:W-:-:S07]  /*0780*/  LEA R92, R7, UR11, 0x2 ;  /* 0x0000000b075c7c11 */ /* 0x000fce000f8e10ff */
.L_x_6:
[----:B0-----:R-:W0:Y:S01]  /*0790*/  LDCU UR6, c[0x0][0x39c] ;  /* 0x00007380ff0677ac */ /* 0x001e220008000800 */
[----:B------:R1:W-:Y:S04]  /*07a0*/  STL.128 [R1+0x160], RZ ;  /* 0x000160ff01007387 */ /* 0x0003e80000100c00 */
[----:B------:R1:W-:Y:S04]  /*07b0*/  STL.128 [R1+0x170], RZ ;  /* 0x000170ff01007387 */ /* 0x0003e80000100c00 */
[----:B------:R1:W-:Y:S04]  /*07c0*/  STL.128 [R1+0x180], RZ ;  /* 0x000180ff01007387 */ /* 0x0003e80000100c00 */
[----:B------:R1:W-:Y:S04]  /*07d0*/  STL.128 [R1+0x190], RZ ;  /* 0x000190ff01007387 */ /* 0x0003e80000100c00 */
[----:B------:R1:W-:Y:S01]  /*07e0*/  STL.128 [R1+0x1a0], RZ ;  /* 0x0001a0ff01007387 */ /* 0x0003e20000100c00 */
[----:B0-----:R-:W-:-:S03]  /*07f0*/  UISETP.GE.AND UP0, UPT, UR6, 0x1, UPT ;  /* 0x000000010600788c */ /* 0x001fc6000bf06270 */
[----:B------:R1:W-:Y:S04]  /*0800*/  STL.128 [R1+0x1b0], RZ ;  /* 0x0001b0ff01007387 */ /* 0x0003e80000100c00 */
        /* <DEDUP_REMOVED lines=9> */
[----:B------:R1:W-:Y:S01]  /*08a0*/  STL.128 [R1+0x250], RZ ;  /* 0x000250ff01007387 */ /* 0x0003e20000100c00 */
[----:B------:R-:W-:Y:S05]  /*08b0*/  BRA.U !UP0, `(.L_x_1) ;  /* 0x0000002508c47547 */ /* 0x000fea000b800000 */
[----:B------:R-:W-:Y:S02]  /*08c0*/  LEA R69, R0, R103, 0x7 ;  /* 0x0000006700457211 */ /* 0x000fe400078e38ff */
[----:B------:R-:W-:Y:S02]  /*08d0*/  CS2R R6, SRZ ;  /* 0x0000000000067805 */ /* 0x000fe4000001ff00 */
[----:B------:R-:W-:Y:S02]  /*08e0*/  MOV R105, RZ ;  /* 0x000000ff00697202 */ /* 0x000fe40000000f00 */
[----:B------:R-:W-:Y:S02]  /*08f0*/  CS2R R4, SRZ ;  /* 0x0000000000047805 */ /* 0x000fe4000001ff00 */
[----:B------:R-:W-:Y:S02]  /*0900*/  CS2R R10, SRZ ;  /* 0x00000000000a7805 */ /* 0x000fe4000001ff00 */
[----:B------:R-:W-:-:S02]  /*0910*/  CS2R R8, SRZ ;  /* 0x0000000000087805 */ /* 0x000fc4000001ff00 */
[----:B------:R-:W-:Y:S02]  /*0920*/  CS2R R14, SRZ ;  /* 0x00000000000e7805 */ /* 0x000fe4000001ff00 */
[----:B------:R-:W-:Y:S02]  /*0930*/  CS2R R12, SRZ ;  /* 0x00000000000c7805 */ /* 0x000fe4000001ff00 */
[----:B------:R-:W-:Y:S02]  /*0940*/  CS2R R18, SRZ ;  /* 0x0000000000127805 */ /* 0x000fe4000001ff00 */
        /* <DEDUP_REMOVED lines=24> */
[----:B------:R-:W-:Y:S01]  /*0ad0*/  CS2R R64, SRZ ;  /* 0x0000000000407805 */ /* 0x000fe2000001ff00 */
[----:B------:R-:W-:-:S07]  /*0ae0*/  IMAD R104, R69, UR6, R100 ;  /* 0x0000000645687c24 */ /* 0x000fce000f8e0264 */
.L_x_2:
[----:B------:R-:W0:Y:S01]  /*0af0*/  LDC.64 R80, c[0x0][0x380] ;  /* 0x0000e000ff507b82 */ /* 0x000e220000000a00 */
[----:B------:R-:W-:-:S07]  /*0b00*/  LEA R69, R105, R102, 0x3 ;  /* 0x0000006669457211 */ /* 0x000fce00078e18ff */
[----:B------:R-:W2:Y:S01]  /*0b10*/  LDC.64 R96, c[0x0][0x388] ;  /* 0x0000e200ff607b82 */ /* 0x000ea20000000a00 */
[----:B0-----:R-:W-:Y:S01]  /*0b20*/  IMAD.WIDE R80, R69, 0x4, R80 ;  /* 0x0000000445507825 */ /* 0x001fe200078e0250 */
[----:B------:R-:W-:-:S05]  /*0b30*/  LEA R69, R105, R104, 0x3 ;  /* 0x0000006869457211 */ /* 0x000fca00078e18ff */
[----:B------:R-:W3:Y:S01]  /*0b40*/  LDG.E.128.CONSTANT R80, desc[UR14][R80.64] ;  /* 0x0000000e50507981 */ /* 0x000ee2000c1e9d00 */
[----:B--2---:R-:W-:-:S06]  /*0b50*/  IMAD.WIDE R96, R69, 0x4, R96 ;  /* 0x0000000445607825 */ /* 0x004fcc00078e0260 */
[----:B------:R-:W2:Y:S01]  /*0b60*/  LDG.E.128.CONSTANT R96, desc[UR14][R96.64] ;  /* 0x0000000e60607981 */ /* 0x000ea2000c1e9d00 */
[----:B------:R-:W0:Y:S01]  /*0b70*/  S2UR UR10, SR_CgaCtaId ;  /* 0x00000000000a79c3 */ /* 0x000e220000008800 */
[----:B------:R-:W-:Y:S01]  /*0b80*/  UMOV UR6, 0x400 ;  /* 0x0000040000067882 */ /* 0x000fe20000000000 */
[----:B------:R-:W-:Y:S01]  /*0b90*/  IADD3 R105, PT, PT, R105, 0x1, RZ ;  /* 0x0000000169697810 */ /* 0x000fe20007ffe0ff */
[----:B------:R-:W-:-:S03]  /*0ba0*/  UIADD3 UR11, UPT, UPT, UR6, 0x2000, URZ ;  /* 0x00002000060b7890 */ /* 0x000fc6000fffe0ff */
[----:B------:R-:W-:Y:S01]  /*0bb0*/  ISETP.NE.AND P0, PT, R105, UR7, PT ;  /* 0x0000000769007c0c */ /* 0x000fe2000bf05270 */
[----:B0-----:R-:W-:Y:S02]  /*0bc0*/  ULEA UR6, UR10, UR6, 0x18 ;  /* 0x000000060a067291 */ /* 0x001fe4000f8ec0ff */
[----:B------:R-:W-:-:S04]  /*0bd0*/  ULEA UR11, UR10, UR11, 0x18 ;  /* 0x0000000b0a0b7291 */ /* 0x000fc8000f8ec0ff */
[----:B------:R-:W-:Y:S02]  /*0be0*/  LEA R106, R2, UR6, 0x5 ;  /* 0x00000006026a7c11 */ /* 0x000fe4000f8e28ff */
[----:B------:R-:W-:Y:S01]  /*0bf0*/  LEA R108, R3, UR11, 0x5 ;  /* 0x0000000b036c7c11 */ /* 0x000fe2000f8e28ff */
[----:B---3--:R-:W-:Y:S04]  /*0c00*/  STS [R92], R80 ;  /* 0x000000505c007388 */ /* 0x008fe80000000800 */
[----:B------:R-:W-:Y:S04]  /*0c10*/  STS [R92+0x200], R81 ;  /* 0x000200515c007388 */ /* 0x000fe80000000800 */
[----:B------:R-:W-:Y:S04]  /*0c20*/  STS [R92+0x400], R82 ;  /* 0x000400525c007388 */ /* 0x000fe80000000800 */
[----:B------:R-:W-:Y:S04]  /*0c30*/  STS [R92+0x600], R83 ;  /* 0x000600535c007388 */ /* 0x000fe80000000800 */
[----:B--2---:R-:W-:Y:S04]  /*0c40*/  STS [R85+UR9], R96 ;  /* 0x0000006055007988 */ /* 0x004fe80008000809 */
[----:B------:R-:W-:Y:S04]  /*0c50*/  STS [R85+UR9+0x200], R97 ;  /* 0x0002006155007988 */ /* 0x000fe80008000809 */
[----:B------:R-:W-:Y:S04]  /*0c60*/  STS [R85+UR9+0x400], R98 ;  /* 0x0004006255007988 */ /* 0x000fe80008000809 */
[----:B------:R-:W-:Y:S01]  /*0c70*/  STS [R85+UR9+0x600], R99 ;  /* 0x0006006355007988 */ /* 0x000fe20008000809 */
[----:B------:R-:W-:Y:S06]  /*0c80*/  BAR.SYNC.DEFER_BLOCKING 0x0 ;  /* 0x0000000000007b1d */ /* 0x000fec0000010000 */
[----:B------:R-:W-:Y:S04]  /*0c90*/  LDS.128 R68, [R106] ;  /* 0x000000006a447984 */ /* 0x000fe80000000c00 */
[----:B------:R-:W0:Y:S04]  /*0ca0*/  LDS.128 R72, [R108] ;  /* 0x000000006c487984 */ /* 0x000e280000000c00 */
[----:B------:R-:W2:Y:S04]  /*0cb0*/  LDS.128 R76, [R106+0x10] ;  /* 0x000010006a4c7984 */ /* 0x000ea80000000c00 */
[----:B------:R3:W4:Y:S01]  /*0cc0*/  LDS.128 R80, [R108+0x10] ;  /* 0x000010006c507984 */ /* 0x0007220000000c00 */
[C---:B0-----:R-:W-:Y:S01]  /*0cd0*/  FFMA R96, R71.reuse, R72, R40 ;  /* 0x0000004847607223 */ /* 0x041fe20000000028 */
[-C--:B------:R-:W-:Y:S01]  /*0ce0*/  FFMA R98, R71, R73.reuse, R41 ;  /* 0x0000004947627223 */ /* 0x080fe20000000029 */
[----:B------:R-:W-:Y:S01]  /*0cf0*/  LEA R41, R101, UR6, 0x2 ;  /* 0x0000000665297c11 */ /* 0x000fe2000f8e10ff */
[----:B------:R-:W-:Y:S01]  /*0d00*/  FFMA R113, R68, R74, R66 ;  /* 0x0000004a44717223 */ /* 0x000fe20000000042 */
[----:B------:R-:W-:Y:S01]  /*0d10*/  LEA R40, R95, UR11, 0x2 ;  /* 0x0000000b5f287c11 */ /* 0x000fe2000f8e10ff */
[C---:B--2---:R-:W-:Y:S01]  /*0d20*/  FFMA R99, R78.reuse, R72, R16 ;  /* 0x000000484e637223 */ /* 0x044fe20000000010 */
[----:B------:R-:W-:Y:S01]  /*0d30*/  FFMA R119, R78, R74, R18 ;  /* 0x0000004a4e777223 */ /* 0x000fe20000000012 */
[-C--:B------:R-:W-:Y:S01]  /*0d40*/  FFMA R107, R68, R72.reuse, R64 ;  /* 0x00000048446b7223 */ /* 0x080fe20000000040 */
[----:B------:R-:W-:Y:S01]  /*0d50*/  FFMA R109, R76, R72, R32 ;  /* 0x000000484c6d7223 */ /* 0x000fe20000000020 */
[-C--:B------:R-:W-:Y:S01]  /*0d60*/  FFMA R65, R68, R73.reuse, R65 ;  /* 0x0000004944417223 */ /* 0x080fe20000000041 */
[-C--:B------:R-:W-:Y:S01]  /*0d70*/  FFMA R16, R69, R73.reuse, R61 ;  /* 0x0000004945107223 */ /* 0x080fe2000000003d */
[-C--:B------:R-:W-:Y:S01]  /*0d80*/  FFMA R111, R70, R73.reuse, R57 ;  /* 0x00000049466f7223 */ /* 0x080fe20000000039 */
[-C--:B------:R-:W-:Y:S01]  /*0d90*/  FFMA R33, R76, R73.reuse, R33 ;  /* 0x000000494c217223 */ /* 0x080fe20000000021 */
[-C--:B------:R-:W-:Y:S01]  /*0da0*/  FFMA R106, R77, R73.reuse, R25 ;  /* 0x000000494d6a7223 */ /* 0x080fe20000000019 */
[-C--:B------:R-:W-:Y:S01]  /*0db0*/  FFMA R17, R78, R73.reuse, R17 ;  /* 0x000000494e117223 */ /* 0x080fe20000000011 */
[----:B---3--:R-:W-:Y:S01]  /*0dc0*/  FFMA R108, R79, R73, R9 ;  /* 0x000000494f6c7223 */ /* 0x008fe20000000009 */
[-C--:B------:R-:W-:Y:S01]  /*0dd0*/  FFMA R66, R69, R74.reuse, R62 ;  /* 0x0000004a45427223 */ /* 0x080fe2000000003e */
[-C--:B------:R-:W-:Y:S01]  /*0de0*/  FFMA R115, R70, R74.reuse, R58 ;  /* 0x0000004a46737223 */ /* 0x080fe2000000003a */
[-C--:B------:R-:W-:Y:S01]  /*0df0*/  FFMA R110, R71, R74.reuse, R42 ;  /* 0x0000004a476e7223 */ /* 0x080fe2000000002a */
[-C--:B------:R-:W-:Y:S01]  /*0e00*/  FFMA R117, R76, R74.reuse, R34 ;  /* 0x0000004a4c757223 */ /* 0x080fe20000000022 */
[-C--:B------:R-:W-:Y:S01]  /*0e10*/  FFMA R114, R77, R74.reuse, R26 ;  /* 0x0000004a4d727223 */ /* 0x080fe2000000001a */
[----:B------:R-:W-:Y:S01]  /*0e20*/  FFMA R18, R79, R74, R10 ;  /* 0x0000004a4f127223 */ /* 0x000fe2000000000a */
[-C--:B------:R-:W-:Y:S01]  /*0e30*/  FFMA R64, R69, R72.reuse, R60 ;  /* 0x0000004845407223 */ /* 0x080fe2000000003c */
[CC--:B------:R-:W-:Y:S01]  /*0e40*/  FFMA R97, R70.reuse, R72.reuse, R56 ;  /* 0x0000004846617223 */ /* 0x0c0fe20000000038 */
[-C--:B------:R-:W-:Y:S01]  /*0e50*/  FFMA R32, R77, R72.reuse, R24 ;  /* 0x000000484d207223 */ /* 0x080fe20000000018 */
[-C--:B------:R-:W-:Y:S01]  /*0e60*/  FFMA R34, R69, R75.reuse, R63 ;  /* 0x0000004b45227223 */ /* 0x080fe2000000003f */
[-C--:B------:R-:W-:Y:S01]  /*0e70*/  FFMA R73, R70, R75.reuse, R59 ;  /* 0x0000004b46497223 */ /* 0x080fe2000000003b */
[-C--:B------:R-:W-:Y:S01]  /*0e80*/  FFMA R74, R77, R75.reuse, R27 ;  /* 0x0000004b4d4a7223 */ /* 0x080fe2000000001b */
[----:B------:R-:W-:Y:S01]  /*0e90*/  LDS.128 R56, [R41+0x200] ;  /* 0x0002000029387984 */ /* 0x000fe20000000c00 */
[C---:B------:R-:W-:Y:S01]  /*0ea0*/  FFMA R72, R79.reuse, R72, R8 ;  /* 0x000000484f487223 */ /* 0x040fe20000000008 */
[-C--:B------:R-:W-:Y:S01]  /*0eb0*/  FFMA R112, R79, R75.reuse, R11 ;  /* 0x0000004b4f707223 */ /* 0x080fe2000000000b */
[-C--:B------:R-:W-:Y:S01]  /*0ec0*/  FFMA R42, R71, R75.reuse, R43 ;  /* 0x0000004b472a7223 */ /* 0x080fe2000000002b */
[----:B------:R-:W0:Y:S01]  /*0ed0*/  LDS.128 R60, [R40+0x200] ;  /* 0x00020000283c7984 */ /* 0x000e220000000c00 */
[-C--:B------:R-:W-:Y:S01]  /*0ee0*/  FFMA R67, R68, R75.reuse, R67 ;  /* 0x0000004b44437223 */ /* 0x080fe20000000043 */
[-C--:B------:R-:W-:Y:S01]  /*0ef0*/  FFMA R35, R76, R75.reuse, R35 ;  /* 0x0000004b4c237223 */ /* 0x080fe20000000023 */
[----:B------:R-:W-:Y:S01]  /*0f00*/  FFMA R43, R78, R75, R19 ;  /* 0x0000004b4e2b7223 */ /* 0x000fe20000000013 */
[----:B------:R-:W2:Y:S01]  /*0f10*/  LDS.128 R24, [R41+0x210] ;  /* 0x0002100029187984 */ /* 0x000ea20000000c00 */
[C---:B----4-:R-:W-:Y:S01]  /*0f20*/  FFMA R75, R68.reuse, R80, R52 ;  /* 0x00000050444b7223 */ /* 0x050fe20000000034 */
[CC--:B------:R-:W-:Y:S01]  /*0f30*/  FFMA R52, R68.reuse, R81.reuse, R53 ;  /* 0x0000005144347223 */ /* 0x0c0fe20000000035 */
[-C--:B------:R-:W-:Y:S01]  /*0f40*/  FFMA R53, R68, R82.reuse, R54 ;  /* 0x0000005244357223 */ /* 0x080fe20000000036 */
[----:B------:R-:W3:Y:S01]  /*0f50*/  LDS.128 R8, [R40+0x210] ;  /* 0x0002100028087984 */ /* 0x000ee20000000c00 */
[C---:B------:R-:W-:Y:S01]  /*0f60*/  FFMA R54, R69.reuse, R81, R49 ;  /* 0x0000005145367223 */ /* 0x040fe20000000031 */
[C---:B------:R-:W-:Y:S01]  /*0f70*/  FFMA R49, R69.reuse, R82, R50 ;  /* 0x0000005245317223 */ /* 0x040fe20000000032 */
[----:B------:R-:W-:Y:S01]  /*0f80*/  FFMA R50, R69, R83, R51 ;  /* 0x0000005345327223 */ /* 0x000fe20000000033 */
[C---:B------:R-:W-:Y:S01]  /*0f90*/  FFMA R51, R70.reuse, R80, R44 ;  /* 0x0000005046337223 */ /* 0x040fe2000000002c */
[CC--:B------:R-:W-:Y:S01]  /*0fa0*/  FFMA R44, R70.reuse, R81.reuse, R45 ;  /* 0x00000051462c7223 */ /* 0x0c0fe2000000002d */
[-C--:B------:R-:W-:Y:S01]  /*0fb0*/  FFMA R45, R70, R82.reuse, R46 ;  /* 0x00000052462d7223 */ /* 0x080fe2000000002e */
        /* <DEDUP_REMOVED lines=8> */
[-C--:B------:R-:W-:Y:S01]  /*1040*/  FFMA R70, R70, R83.reuse, R47 ;  /* 0x0000005346467223 */ /* 0x080fe2000000002f */
[-C--:B------:R-:W-:Y:S01]  /*1050*/  FFMA R76, R76, R83.reuse, R31 ;  /* 0x000000534c4c7223 */ /* 0x080fe2000000001f */
[-C--:B------:R-:W-:Y:S01]  /*1060*/  FFMA R22, R77, R83.reuse, R23 ;  /* 0x000000534d167223 */ /* 0x080fe20000000017 */
[----:B------:R-:W-:Y:S01]  /*1070*/  FFMA R68, R68, R83, R55 ;  /* 0x0000005344447223 */ /* 0x000fe20000000037 */
[-C--:B------:R-:W-:Y:S01]  /*1080*/  FFMA R48, R69, R80.reuse, R48 ;  /* 0x0000005045307223 */ /* 0x080fe20000000030 */
[-C--:B------:R-:W-:Y:S01]  /*1090*/  FFMA R36, R71, R80.reuse, R36 ;  /* 0x0000005047247223 */ /* 0x080fe20000000024 */
[-C--:B------:R-:W-:Y:S01]  /*10a0*/  FFMA R20, R77, R80.reuse, R20 ;  /* 0x000000504d147223 */ /* 0x080fe20000000014 */
[C---:B------:R-:W-:Y:S01]  /*10b0*/  FFMA R23, R78.reuse, R80, R12 ;  /* 0x000000504e177223 */ /* 0x040fe2000000000c */
[C---:B------:R-:W-:Y:S01]  /*10c0*/  FFMA R116, R78.reuse, R81, R13 ;  /* 0x000000514e747223 */ /* 0x040fe2000000000d */
[CC--:B------:R-:W-:Y:S01]  /*10d0*/  FFMA R31, R78.reuse, R82.reuse, R14 ;  /* 0x000000524e1f7223 */ /* 0x0c0fe2000000000e */
[C---:B------:R-:W-:Y:S01]  /*10e0*/  FFMA R47, R79.reuse, R82, R6 ;  /* 0x000000524f2f7223 */ /* 0x040fe20000000006 */
[----:B------:R-:W-:Y:S01]  /*10f0*/  FFMA R78, R78, R83, R15 ;  /* 0x000000534e4e7223 */ /* 0x000fe2000000000f */
[C---:B------:R-:W-:Y:S01]  /*1100*/  FFMA R80, R79.reuse, R80, R4 ;  /* 0x000000504f507223 */ /* 0x040fe20000000004 */
[C---:B------:R-:W-:Y:S01]  /*1110*/  FFMA R118, R79.reuse, R81, R5 ;  /* 0x000000514f767223 */ /* 0x040fe20000000005 */
[----:B------:R-:W-:Y:S01]  /*1120*/  FFMA R82, R79, R83, R7 ;  /* 0x000000534f527223 */ /* 0x000fe20000000007 */
[----:B------:R-:W-:Y:S01]  /*1130*/  LDS.128 R12, [R41+0x400] ;  /* 0x00040000290c7984 */ /* 0x000fe20000000c00 */
[-C--:B0-----:R-:W-:Y:S01]  /*1140*/  FFMA R107, R56, R60.reuse, R107 ;  /* 0x0000003c386b7223 */ /* 0x081fe2000000006b */
[-C--:B------:R-:W-:Y:S01]  /*1150*/  FFMA R64, R57, R60.reuse, R64 ;  /* 0x0000003c39407223 */ /* 0x080fe20000000040 */
[-C--:B------:R-:W-:Y:S01]  /*1160*/  FFMA R97, R58, R60.reuse, R97 ;  /* 0x0000003c3a617223 */ /* 0x080fe20000000061 */
[-C--:B------:R-:W-:Y:S01]  /*1170*/  FFMA R96, R59, R60.reuse, R96 ;  /* 0x0000003c3b607223 */ /* 0x080fe20000000060 */
[-C--:B--2---:R-:W-:Y:S01]  /*1180*/  FFMA R109, R24, R60.reuse, R109 ;  /* 0x0000003c186d7223 */ /* 0x084fe2000000006d */
[-C--:B------:R-:W-:Y:S01]  /*1190*/  FFMA R32, R25, R60.reuse, R32 ;  /* 0x0000003c19207223 */ /* 0x080fe20000000020 */
        /* <DEDUP_REMOVED lines=8> */
[CC--:B------:R-:W-:Y:S01]  /*1220*/  FFMA R119, R26.reuse, R62.reuse, R119 ;  /* 0x0000003e1a777223 */ /* 0x0c0fe20000000077 */
[-C--:B------:R-:W-:Y:S01]  /*1230*/  FFMA R60, R57, R61.reuse, R16 ;  /* 0x0000003d393c7223 */ /* 0x080fe20000000010 */
[-C--:B------:R-:W-:Y:S01]  /*1240*/  FFMA R55, R26, R61.reuse, R17 ;  /* 0x0000003d1a377223 */ /* 0x080fe20000000011 */
[----:B------:R-:W-:Y:S01]  /*1250*/  FFMA R62, R27, R62, R18 ;  /* 0x0000003e1b3e7223 */ /* 0x000fe20000000012 */
[----:B------:R-:W-:Y:S01]  /*1260*/  LDS.128 R4, [R41+0x410] ;  /* 0x0004100029047984 */ /* 0x000fe20000000c00 */
[-C--:B------:R-:W-:Y:S01]  /*1270*/  FFMA R65, R56, R61.reuse, R65 ;  /* 0x0000003d38417223 */ /* 0x080fe20000000041 */
[-C--:B------:R-:W-:Y:S01]  /*1280*/  FFMA R111, R58, R61.reuse, R111 ;  /* 0x0000003d3a6f7223 */ /* 0x080fe2000000006f */
[-C--:B------:R-:W-:Y:S01]  /*1290*/  FFMA R98, R59, R61.reuse, R98 ;  /* 0x0000003d3b627223 */ /* 0x080fe20000000062 */
[----:B------:R-:W0:Y:S01]  /*12a0*/  LDS.128 R16, [R40+0x400] ;  /* 0x0004000028107984 */ /* 0x000e220000000c00 */
        /* <DEDUP_REMOVED lines=9> */
[-C--:B------:R-:W-:Y:S01]  /*1340*/  FFMA R43, R26, R63.reuse, R43 ;  /* 0x0000003f1a2b7223 */ /* 0x080fe2000000002b */
[----:B------:R-:W-:Y:S01]  /*1350*/  FFMA R112, R27, R63, R112 ;  /* 0x0000003f1b707223 */ /* 0x000fe20000000070 */
[C---:B---3--:R-:W-:Y:S01]  /*1360*/  FFMA R75, R56.reuse, R8, R75 ;  /* 0x00000008384b7223 */ /* 0x048fe2000000004b */
[C---:B------:R-:W-:Y:S01]  /*1370*/  FFMA R52, R56.reuse, R9, R52 ;  /* 0x0000000938347223 */ /* 0x040fe20000000034 */
[C---:B------:R-:W-:Y:S01]  /*1380*/  FFMA R53, R56.reuse, R10, R53 ;  /* 0x0000000a38357223 */ /* 0x040fe20000000035 */
[----:B------:R-:W-:Y:S01]  /*1390*/  FFMA R68, R56, R11, R68 ;  /* 0x0000000b38447223 */ /* 0x000fe20000000044 */
[C---:B------:R-:W-:Y:S01]  /*13a0*/  FFMA R48, R57.reuse, R8, R48 ;  /* 0x0000000839307223 */ /* 0x040fe20000000030 */
        /* <DEDUP_REMOVED lines=27> */
[----:B------:R-:W-:Y:S01]  /*1560*/  LDS.128 R20, [R41+0x600] ;  /* 0x0006000029147984 */ /* 0x000fe20000000c00 */
[-C--:B0-----:R-:W-:Y:S01]  /*1570*/  FFMA R113, R12, R18.reuse, R113 ;  /* 0x000000120c717223 */ /* 0x081fe20000000071 */
[-C--:B------:R-:W-:Y:S01]  /*1580*/  FFMA R66, R13, R18.reuse, R66 ;  /* 0x000000120d427223 */ /* 0x080fe20000000042 */
[-C--:B------:R-:W-:Y:S01]  /*1590*/  FFMA R115, R14, R18.reuse, R115 ;  /* 0x000000120e737223 */ /* 0x080fe20000000073 */
[----:B------:R-:W0:Y:S01]  /*15a0*/  LDS.128 R24, [R40+0x600] ;  /* 0x0006000028187984 */ /* 0x000e220000000c00 */
[-C--:B------:R-:W-:Y:S01]  /*15b0*/  FFMA R110, R15, R18.reuse, R110 ;  /* 0x000000120f6e7223 */ /* 0x080fe2000000006e */
[-C--:B------:R-:W-:Y:S01]  /*15c0*/  FFMA R117, R4, R18.reuse, R117 ;  /* 0x0000001204757223 */ /* 0x080fe20000000075 */
[-C--:B------:R-:W-:Y:S01]  /*15d0*/  FFMA R114, R5, R18.reuse, R114 ;  /* 0x0000001205727223 */ /* 0x080fe20000000072 */
[----:B------:R-:W2:Y:S01]  /*15e0*/  LDS.128 R8, [R41+0x610] ;  /* 0x0006100029087984 */ /* 0x000ea20000000c00 */
[-C--:B------:R-:W-:Y:S01]  /*15f0*/  FFMA R119, R6, R18.reuse, R119 ;  /* 0x0000001206777223 */ /* 0x080fe20000000077 */
[----:B------:R-:W-:Y:S01]  /*1600*/  FFMA R18, R7, R18, R62 ;  /* 0x0000001207127223 */ /* 0x000fe2000000003e */
[-C--:B------:R-:W-:Y:S01]  /*1610*/  FFMA R107, R12, R16.reuse, R107 ;  /* 0x000000100c6b7223 */ /* 0x080fe2000000006b */
[----:B------:R-:W3:Y:S01]  /*1620*/  LDS.128 R28, [R40+0x410] ;  /* 0x00041000281c7984 */ /* 0x000ee20000000c00 */
[-C--:B------:R-:W-:Y:S01]  /*1630*/  FFMA R64, R13, R16.reuse, R64 ;  /* 0x000000100d407223 */ /* 0x080fe20000000040 */
[-C--:B------:R-:W-:Y:S01]  /*1640*/  FFMA R97, R14, R16.reuse, R97 ;  /* 0x000000100e617223 */ /* 0x080fe20000000061 */
[-C--:B------:R-:W-:Y:S01]  /*1650*/  FFMA R96, R15, R16.reuse, R96 ;  /* 0x000000100f607223 */ /* 0x080fe20000000060 */
[-C--:B------:R-:W-:Y:S01]  /*1660*/  FFMA R109, R4, R16.reuse, R109 ;  /* 0x00000010046d7223 */ /* 0x080fe2000000006d */
        /* <DEDUP_REMOVED lines=19> */
[----:B------:R-:W4:Y:S01]  /*17a0*/  LDS.128 R32, [R40+0x610] ;  /* 0x0006100028207984 */ /* 0x000f220000000c00 */
        /* <DEDUP_REMOVED lines=68> */
[C---:B----4-:R-:W-:Y:S01]  /*1bf0*/  FFMA R75, R20.reuse, R32, R75 ;  /* 0x00000020144b7223 */ /* 0x050fe2000000004b */
        /* <DEDUP_REMOVED lines=15> */
[-C--:B0-----:R-:W-:Y:S01]  /*1cf0*/  FFMA R113, R12, R18.reuse, R113 ;  /* 0x000000120c717223 */ /* 0x081fe20000000071 */
[-C--:B------:R-:W-:Y:S01]  /*1d00*/  FFMA R66, R13, R18.reuse, R66 ;  /* 0x000000120d427223 */ /* 0x080fe20000000042 */
[-C--:B------:R-:W-:Y:S01]  /*1d10*/  FFMA R115, R14, R18.reuse, R115 ;  /* 0x000000120e737223 */ /* 0x080fe20000000073 */
[-C--:B------:R-:W-:Y:S01]  /*1d20*/  FFMA R110, R15, R18.reuse, R110 ;  /* 0x000000120f6e7223 */ /* 0x080fe2000000006e */
[-C--:B--2---:R-:W-:Y:S01]  /*1d30*/  FFMA R117, R4, R18.reuse, R117 ;  /* 0x0000001204757223 */ /* 0x084fe20000000075 */
[-C--:B------:R-:W-:Y:S01]  /*1d40*/  FFMA R114, R5, R18.reuse, R114 ;  /* 0x0000001205727223 */ /* 0x080fe20000000072 */
        /* <DEDUP_REMOVED lines=30> */
[----:B------:R-:W4:Y:S01]  /*1f30*/  LDS.128 R32, [R40+0xa10] ;  /* 0x000a100028207984 */ /* 0x000f220000000c00 */
        /* <DEDUP_REMOVED lines=96> */
[C---:B------:R-:W-:Y:S01]  /*2540*/  FFMA R77, R8.reuse, R32, R39 ;  /* 0x00000020084d7223 */ /* 0x040fe20000000027 */
[C---:B------:R-:W-:Y:S01]  /*2550*/  FFMA R56, R8.reuse, R33, R56 ;  /* 0x0000002108387223 */ /* 0x040fe20000000038 */
[C---:B------:R-:W-:Y:S01]  /*2560*/  FFMA R57, R8.reuse, R34, R57 ;  /* 0x0000002208397223 */ /* 0x040fe20000000039 */
[----:B------:R-:W0:Y:S01]  /*2570*/  LDS.128 R28, [R40+0xc00] ;  /* 0x000c0000281c7984 */ /* 0x000e220000000c00 */
[----:B------:R-:W-:Y:S01]  /*2580*/  FFMA R76, R8, R35, R76 ;  /* 0x00000023084c7223 */ /* 0x000fe2000000004c */
[C---:B------:R-:W-:Y:S01]  /*2590*/  FFMA R58, R9.reuse, R32, R58 ;  /* 0x00000020093a7223 */ /* 0x040fe2000000003a */
[C---:B------:R-:W-:Y:S01]  /*25a0*/  FFMA R120, R9.reuse, R33, R120 ;  /* 0x0000002109787223 */ /* 0x040fe20000000078 */
[----:B------:R-:W2:Y:S01]  /*25b0*/  LDS.128 R12, [R41+0xc10] ;  /* 0x000c1000290c7984 */ /* 0x000ea20000000c00 */
[C---:B------:R-:W-:Y:S01]  /*25c0*/  FFMA R59, R9.reuse, R34, R59 ;  /* 0x00000022093b7223 */ /* 0x040fe2000000003b */
[----:B------:R-:W-:Y:S01]  /*25d0*/  FFMA R122, R9, R35, R122 ;  /* 0x00000023097a7223 */ /* 0x000fe2000000007a */
[C---:B------:R-:W-:Y:S01]  /*25e0*/  FFMA R61, R10.reuse, R32, R61 ;  /* 0x000000200a3d7223 */ /* 0x040fe2000000003d */
[----:B------:R-:W3:Y:S01]  /*25f0*/  LDS.128 R20, [R40+0xc10] ;  /* 0x000c100028147984 */ /* 0x000ee20000000c00 */
[C---:B------:R-:W-:Y:S01]  /*2600*/  FFMA R116, R10.reuse, R33, R116 ;  /* 0x000000210a747223 */ /* 0x040fe20000000074 */
[C---:B------:R-:W-:Y:S01]  /*2610*/  FFMA R63, R10.reuse, R34, R63 ;  /* 0x000000220a3f7223 */ /* 0x040fe2000000003f */
[----:B------:R-:W-:Y:S01]  /*2620*/  FFMA R78, R10, R35, R78 ;  /* 0x000000230a4e7223 */ /* 0x000fe2000000004e */
[C---:B------:R-:W-:Y:S01]  /*2630*/  FFMA R80, R11.reuse, R32, R80 ;  /* 0x000000200b507223 */ /* 0x040fe20000000050 */
[C---:B------:R-:W-:Y:S01]  /*2640*/  FFMA R118, R11.reuse, R33, R118 ;  /* 0x000000210b767223 */ /* 0x040fe20000000076 */
[C---:B------:R-:W-:Y:S01]  /*2650*/  FFMA R47, R11.reuse, R34, R47 ;  /* 0x000000220b2f7223 */ /* 0x040fe2000000002f */
[----:B------:R-:W-:Y:S01]  /*2660*/  FFMA R82, R11, R35, R82 ;  /* 0x000000230b527223 */ /* 0x000fe20000000052 */
[----:B------:R-:W-:Y:S04]  /*2670*/  LDS.128 R36, [R41+0xe00] ;  /* 0x000e000029247984 */ /* 0x000fe80000000c00 */
[----:B------:R-:W4:Y:S04]  /*2680*/  LDS.128 R8, [R40+0xe00] ;  /* 0x000e000028087984 */ /* 0x000f280000000c00 */
[----:B------:R-:W5:Y:S01]  /*2690*/  LDS.128 R4, [R41+0xe10] ;  /* 0x000e100029047984 */ /* 0x000f620000000c00 */
[-C--:B0-----:R-:W-:Y:S01]  /*26a0*/  FFMA R107, R16, R28.reuse, R107 ;  /* 0x0000001c106b7223 */ /* 0x081fe2000000006b */
[-C--:B------:R-:W-:Y:S01]  /*26b0*/  FFMA R32, R17, R28.reuse, R64 ;  /* 0x0000001c11207223 */ /* 0x080fe20000000040 */
[-C--:B------:R-:W-:Y:S01]  /*26c0*/  FFMA R97, R18, R28.reuse, R97 ;  /* 0x0000001c12617223 */ /* 0x080fe20000000061 */
[-C--:B------:R-:W-:Y:S01]  /*26d0*/  FFMA R96, R19, R28.reuse, R96 ;  /* 0x0000001c13607223 */ /* 0x080fe20000000060 */
[C---:B--2---:R-:W-:Y:S01]  /*26e0*/  FFMA R33, R12.reuse, R29, R69 ;  /* 0x0000001d0c217223 */ /* 0x044fe20000000045 */
[C---:B------:R-:W-:Y:S01]  /*26f0*/  FFMA R35, R12.reuse, R31, R71 ;  /* 0x0000001f0c237223 */ /* 0x040fe20000000047 */
[-C--:B------:R-:W-:Y:S01]  /*2700*/  FFMA R109, R12, R28.reuse, R109 ;  /* 0x0000001c0c6d7223 */ /* 0x080fe2000000006d */
[-C--:B------:R-:W-:Y:S01]  /*2710*/  FFMA R124, R13, R28.reuse, R124 ;  /* 0x0000001c0d7c7223 */ /* 0x080fe2000000007c */
[-C--:B---3--:R-:W-:Y:S01]  /*2720*/  FFMA R125, R16, R23.reuse, R68 ;  /* 0x00000017107d7223 */ /* 0x088fe20000000044 */
[----:B------:R-:W-:Y:S01]  /*2730*/  FFMA R136, R18, R23, R70 ;  /* 0x0000001712887223 */ /* 0x000fe20000000046 */
[-C--:B------:R-:W-:Y:S01]  /*2740*/  FFMA R99, R14, R28.reuse, R99 ;  /* 0x0000001c0e637223 */ /* 0x080fe20000000063 */
[----:B------:R-:W0:Y:S01]  /*2750*/  LDS.128 R68, [R40+0xe10] ;  /* 0x000e100028447984 */ /* 0x000e220000000c00 */
[----:B------:R-:W-:Y:S01]  /*2760*/  FFMA R72, R15, R28, R72 ;  /* 0x0000001c0f487223 */ /* 0x000fe20000000048 */
        /* <DEDUP_REMOVED lines=9> */
[----:B------:R-:W-:Y:S01]  /*2800*/  FFMA R117, R12, R30, R117 ;  /* 0x0000001e0c757223 */ /* 0x000fe20000000075 */
[----:B------:R-:W-:Y:S01]  /*2810*/  FFMA R79, R18, R31, R73 ;  /* 0x0000001f124f7223 */ /* 0x000fe20000000049 */
[C---:B------:R-:W-:Y:S01]  /*2820*/  FFMA R138, R12.reuse, R21, R56 ;  /* 0x000000150c8a7223 */ /* 0x040fe20000000038 */
[C---:B------:R-:W-:Y:S01]  /*2830*/  FFMA R77, R12.reuse, R22, R57 ;  /* 0x000000160c4d7223 */ /* 0x040fe20000000039 */
[----:B------:R-:W-:Y:S01]  /*2840*/  FFMA R76, R12, R23, R76 ;  /* 0x000000170c4c7223 */ /* 0x000fe2000000004c */
        /* <DEDUP_REMOVED lines=15> */
[----:B------:R-:W-:Y:S01]  /*2940*/  FFMA R30, R15, R30, R26 ;  /* 0x0000001e0f1e7223 */ /* 0x000fe2000000001a */
[C---:B------:R-:W-:Y:S01]  /*2950*/  FFMA R83, R16.reuse, R20, R75 ;  /* 0x0000001410537223 */ /* 0x040fe2000000004b */
[----:B------:R-:W-:Y:S01]  /*2960*/  FFMA R31, R16, R22, R53 ;  /* 0x00000016101f7223 */ /* 0x000fe20000000035 */
[-C--:B------:R-:W-:Y:S01]  /*2970*/  FFMA R13, R14, R20.reuse, R61 ;  /* 0x000000140e0d7223 */ /* 0x080fe2000000003d */
[-C--:B------:R-:W-:Y:S01]  /*2980*/  FFMA R75, R16, R21.reuse, R52 ;  /* 0x00000015104b7223 */ /* 0x080fe20000000034 */
[C---:B------:R-:W-:Y:S01]  /*2990*/  FFMA R48, R17.reuse, R20, R48 ;  /* 0x0000001411307223 */ /* 0x040fe20000000030 */
        /* <DEDUP_REMOVED lines=11> */
[----:B------:R-:W-:Y:S01]  /*2a50*/  FFMA R129, R19, R22, R25 ;  /* 0x0000001613817223 */ /* 0x000fe20000000019 */
[C---:B------:R-:W-:Y:S01]  /*2a60*/  FFMA R80, R15.reuse, R20, R80 ;  /* 0x000000140f507223 */ /* 0x040fe20000000050 */
[C---:B------:R-:W-:Y:S01]  /*2a70*/  FFMA R118, R15.reuse, R21, R118 ;  /* 0x000000150f767223 */ /* 0x040fe20000000076 */
[----:B------:R-:W-:Y:S01]  /*2a80*/  FFMA R137, R15, R22, R47 ;  /* 0x000000160f897223 */ /* 0x000fe2000000002f */
[-C--:B----4-:R-:W-:Y:S01]  /*2a90*/  FFMA R62, R37, R10.reuse, R34 ;  /* 0x0000000a253e7223 */ /* 0x090fe20000000022 */
[-C--:B------:R-:W-:Y:S01]  /*2aa0*/  FFMA R140, R19, R23.reuse, R27 ;  /* 0x00000017138c7223 */ /* 0x080fe2000000001b */
[----:B------:R-:W-:Y:S01]  /*2ab0*/  FFMA R82, R15, R23, R82 ;  /* 0x000000170f527223 */ /* 0x000fe20000000052 */
[-C--:B------:R-:W-:Y:S01]  /*2ac0*/  FFMA R66, R36, R10.reuse, R113 ;  /* 0x0000000a24427223 */ /* 0x080fe20000000071 */
[-C--:B------:R-:W-:Y:S01]  /*2ad0*/  FFMA R58, R38, R10.reuse, R115 ;  /* 0x0000000a263a7223 */ /* 0x080fe20000000073 */
[-C--:B------:R-:W-:Y:S01]  /*2ae0*/  FFMA R42, R39, R10.reuse, R110 ;  /* 0x0000000a272a7223 */ /* 0x080fe2000000006e */
[-C--:B-----5:R-:W-:Y:S01]  /*2af0*/  FFMA R34, R4, R10.reuse, R117 ;  /* 0x0000000a04227223 */ /* 0x0a0fe20000000075 */
[CC--:B------:R-:W-:Y:S01]  /*2b00*/  FFMA R26, R5.reuse, R10.reuse, R114 ;  /* 0x0000000a051a7223 */ /* 0x0c0fe20000000072 */
[C---:B------:R-:W-:Y:S01]  /*2b10*/  FFMA R18, R6.reuse, R10, R119 ;  /* 0x0000000a06127223 */ /* 0x040fe20000000077 */
[----:B0-----:R-:W-:Y:S01]  /*2b20*/  FFMA R20, R5, R68, R12 ;  /* 0x0000004405147223 */ /* 0x001fe2000000000c */
[C---:B------:R-:W-:Y:S01]  /*2b30*/  FFMA R60, R37.reuse, R8, R32 ;  /* 0x00000008253c7223 */ /* 0x040fe20000000020 */
[-C--:B------:R-:W-:Y:S01]  /*2b40*/  FFMA R61, R37, R9.reuse, R28 ;  /* 0x00000009253d7223 */ /* 0x080fe2000000001c */
[C---:B------:R-:W-:Y:S01]  /*2b50*/  FFMA R17, R6.reuse, R9, R55 ;  /* 0x0000000906117223 */ /* 0x040fe20000000037 */
[----:B------:R-:W-:Y:S01]  /*2b60*/  FFMA R10, R7, R10, R30 ;  /* 0x0000000a070a7223 */ /* 0x000fe2000000001e */
[----:B------:R-:W-:Y:S01]  /*2b70*/  FFMA R19, R6, R11, R29 ;  /* 0x0000000b06137223 */ /* 0x000fe2000000001d */
[----:B------:R-:W-:Y:S01]  /*2b80*/  FFMA R54, R36, R70, R31 ;  /* 0x0000004624367223 */ /* 0x000fe2000000001f */
[----:B------:R-:W-:Y:S01]  /*2b90*/  FFMA R12, R6, R68, R13 ;  /* 0x00000044060c7223 */ /* 0x000fe2000000000d */
        /* <DEDUP_REMOVED lines=17> */
[CC--:B------:R-:W-:Y:S01]  /*2cb0*/  FFMA R52, R36.reuse, R68.reuse, R83 ;  /* 0x0000004424347223 */ /* 0x0c0fe20000000053 */
        /* <DEDUP_REMOVED lines=12> */
[CC--:B------:R-:W-:Y:S01]  /*2d80*/  FFMA R30, R4.reuse, R70.reuse, R77 ;  /* 0x00000046041e7223 */ /* 0x0c0fe2000000004d */
[----:B------:R-:W-:Y:S01]  /*2d90*/  FFMA R31, R4, R71, R76 ;  /* 0x00000047041f7223 */ /* 0x000fe2000000004c */
[C---:B------:R-:W-:Y:S01]  /*2da0*/  FFMA R21, R5.reuse, R69, R120 ;  /* 0x0000004505157223 */ /* 0x040fe20000000078 */
[CC--:B------:R-:W-:Y:S01]  /*2db0*/  FFMA R22, R5.reuse, R70.reuse, R133 ;  /* 0x0000004605167223 */ /* 0x0c0fe20000000085 */
[----:B------:R-:W-:Y:S01]  /*2dc0*/  FFMA R23, R5, R71, R122 ;  /* 0x0000004705177223 */ /* 0x000fe2000000007a */
[C---:B------:R-:W-:Y:S01]  /*2dd0*/  FFMA R13, R6.reuse, R69, R116 ;  /* 0x00000045060d7223 */ /* 0x040fe20000000074 */
[C---:B------:R-:W-:Y:S01]  /*2de0*/  FFMA R14, R6.reuse, R70, R135 ;  /* 0x00000046060e7223 */ /* 0x040fe20000000087 */
[----:B------:R-:W-:Y:S01]  /*2df0*/  FFMA R15, R6, R71, R78 ;  /* 0x00000047060f7223 */ /* 0x000fe2000000004e */
        /* <DEDUP_REMOVED lines=9> */
[-C--:B------:R-:W-:Y:S01]  /*2e90*/  FFMA R39, R39, R71.reuse, R140 ;  /* 0x0000004727277223 */ /* 0x080fe2000000008c */
[----:B------:R-:W-:Y:S01]  /*2ea0*/  FFMA R7, R7, R71, R82 ;  /* 0x0000004707077223 */ /* 0x000fe20000000052 */
[----:B------:R-:W-:Y:S06]  /*2eb0*/  BAR.SYNC.DEFER_BLOCKING 0x0 ;  /* 0x0000000000007b1d */ /* 0x000fec0000010000 */
[----:B------:R-:W-:Y:S05]  /*2ec0*/  @P0 BRA `(.L_x_2) ;  /* 0xffffffdc00080947 */ /* 0x000fea000383ffff */
[----:B------:R0:W-:Y:S04]  /*2ed0*/  STL.128 [R1+0x160], R64 ;  /* 0x0001604001007387 */ /* 0x0001e80000100c00 */
        /* <DEDUP_REMOVED lines=14> */
[----:B------:R0:W-:Y:S02]  /*2fc0*/  STL.128 [R1+0x250], R4 ;  /* 0x0002500401007387 */ /* 0x0001e40000100c00 */
.L_x_1:
[----:B------:R-:W-:Y:S01]  /*2fd0*/  LEA R82, R0, R95, 0x7 ;  /* 0x0000005f00527211 */ /* 0x000fe200078e38ff */
[----:B0-----:R-:W-:Y:S01]  /*2fe0*/  HFMA2 R20, -RZ, RZ, 0, 0 ;  /* 0x00000000ff147431 */ /* 0x001fe200000001ff */
[----:B------:R-:W0:Y:S02]  /*2ff0*/  LDCU UR12, c[0x0][0x398] ;  /* 0x00007300ff0c77ac */ /* 0x000e240008000800 */
[C---:B------:R-:W-:Y:S02]  /*3000*/  IADD3 R13, PT, PT, R82.reuse, 0x1, RZ ;  /* 0x00000001520d7810 */ /* 0x040fe40007ffe0ff */
[C---:B------:R-:W-:Y:S02]  /*3010*/  IADD3 R14, PT, PT, R82.reuse, 0x2, RZ ;  /* 0x00000002520e7810 */ /* 0x040fe40007ffe0ff */
[C---:B------:R-:W-:Y:S02]  /*3020*/  IADD3 R15, PT, PT, R82.reuse, 0x3, RZ ;  /* 0x00000003520f7810 */ /* 0x040fe40007ffe0ff */
[----:B------:R-:W-:-:S02]  /*3030*/  IADD3 R16, PT, PT, R82, 0x4, RZ ;  /* 0x0000000452107810 */ /* 0x000fc40007ffe0ff */
[C---:B------:R-:W-:Y:S02]  /*3040*/  IADD3 R17, PT, PT, R82.reuse, 0x5, RZ ;  /* 0x0000000552117810 */ /* 0x040fe40007ffe0ff */
[C---:B------:R-:W-:Y:S02]  /*3050*/  IADD3 R18, PT, PT, R82.reuse, 0x6, RZ ;  /* 0x0000000652127810 */ /* 0x040fe40007ffe0ff */
[----:B------:R-:W-:-:S07]  /*3060*/  IADD3 R12, PT, PT, R82, 0x7, RZ ;  /* 0x00000007520c7810 */ /* 0x000fce0007ffe0ff */
.L_x_3:
[----:B----4-:R-:W-:Y:S01]  /*3070*/  IADD3 R25, PT, PT, R94, R20, RZ ;  /* 0x000000145e197210 */ /* 0x010fe20007ffe0ff */
[----:B------:R-:W2:Y:S08]  /*3080*/  S2UR UR11, SR_CgaCtaId ;  /* 0x00000000000b79c3 */ /* 0x000eb00000008800 */
[----:B------:R-:W-:Y:S01]  /*3090*/  BAR.SYNC.DEFER_BLOCKING 0x0 ;  /* 0x0000000000007b1d */ /* 0x000fe20000010000 */
[----:B------:R-:W-:-:S04]  /*30a0*/  VIMNMX.U32 R4, PT, PT, R82, R25, !PT ;  /* 0x0000001952047248 */ /* 0x000fc80007fe0000 */
[----:B0-----:R-:W-:Y:S02]  /*30b0*/  ISETP.GE.U32.AND P6, PT, R4, UR12, PT ;  /* 0x0000000c04007c0c */ /* 0x001fe4000bfc6070 */
[----:B------:R-:W-:-:S04]  /*30c0*/  SHF.L.U32 R4, R20, 0x3, RZ ;  /* 0x0000000314047819 */ /* 0x000fc800000006ff */
[----:B------:R-:W-:-:S07]  /*30d0*/  LEA R5, R4, R84, 0x2 ;  /* 0x0000005404057211 */ /* 0x000fce00078e10ff */
[----:B------:R-:W3:Y:S01]  /*30e0*/  @!P6 LDL R21, [R5] ;  /* 0x000000000515e983 */ /* 0x000ee20000100800 */
[-C--:B------:R-:W-:Y:S02]  /*30f0*/  VIMNMX.U32 R7, PT, PT, R13, R25.reuse, !PT ;  /* 0x000000190d077248 */ /* 0x080fe40007fe0000 */
[----:B------:R-:W-:Y:S02]  /*3100*/  VIMNMX.U32 R8, PT, PT, R14, R25, !PT ;  /* 0x000000190e087248 */ /* 0x000fe40007fe0000 */
[----:B------:R-:W-:Y:S02]  /*3110*/  ISETP.GE.U32.AND P3, PT, R7, UR12, PT ;  /* 0x0000000c07007c0c */ /* 0x000fe4000bf66070 */
[----:B------:R-:W-:-:S11]  /*3120*/  ISETP.GE.U32.AND P5, PT, R8, UR12, PT ;  /* 0x0000000c08007c0c */ /* 0x000fd6000bfa6070 */
[----:B------:R-:W4:Y:S04]  /*3130*/  @!P3 LDL R23, [R5+0x4] ;  /* 0x000004000517b983 */ /* 0x000f280000100800 */
[----:B------:R-:W5:Y:S01]  /*3140*/  @!P5 LDL R27, [R5+0x8] ;  /* 0x00000800051bd983 */ /* 0x000f620000100800 */
[-C--:B------:R-:W-:Y:S02]  /*3150*/  VIMNMX.U32 R6, PT, PT, R15, R25.reuse, !PT ;  /* 0x000000190f067248 */ /* 0x080fe40007fe0000 */
[----:B------:R-:W-:Y:S02]  /*3160*/  VIMNMX.U32 R9, PT, PT, R16, R25, !PT ;  /* 0x0000001910097248 */ /* 0x000fe40007fe0000 */
[----:B------:R-:W-:Y:S02]  /*3170*/  ISETP.GE.U32.AND P0, PT, R6, UR12, PT ;  /* 0x0000000c06007c0c */ /* 0x000fe4000bf06070 */
[----:B------:R-:W-:-:S02]  /*3180*/  ISETP.GE.U32.AND P1, PT, R9, UR12, PT ;  /* 0x0000000c09007c0c */ /* 0x000fc4000bf26070 */
[-C--:B------:R-:W-:Y:S02]  /*3190*/  VIMNMX.U32 R10, PT, PT, R17, R25.reuse, !PT ;  /* 0x00000019110a7248 */ /* 0x080fe40007fe0000 */
[-C--:B------:R-:W-:Y:S02]  /*31a0*/  VIMNMX.U32 R11, PT, PT, R18, R25.reuse, !PT ;  /* 0x00000019120b7248 */ /* 0x080fe40007fe0000 */
[----:B------:R-:W-:Y:S02]  /*31b0*/  ISETP.GE.U32.AND P2, PT, R10, UR12, PT ;  /* 0x0000000c0a007c0c */ /* 0x000fe4000bf46070 */
[----:B------:R-:W-:Y:S02]  /*31c0*/  VIMNMX.U32 R19, PT, PT, R12, R25, !PT ;  /* 0x000000190c137248 */ /* 0x000fe40007fe0000 */
[----:B------:R-:W-:Y:S01]  /*31d0*/  ISETP.GE.U32.AND P4, PT, R11, UR12, PT ;  /* 0x0000000c0b007c0c */ /* 0x000fe2000bf86070 */
[----:B------:R-:W2:Y:S01]  /*31e0*/  @!P0 LDL R29, [R5+0xc] ;  /* 0x00000c00051d8983 */ /* 0x000ea20000100800 */
[----:B------:R-:W-:-:S03]  /*31f0*/  MOV R6, 0xff7fffff ;  /* 0xff7fffff00067802 */ /* 0x000fc60000000f00 */
[----:B------:R-:W2:Y:S04]  /*3200*/  @!P1 LDL R9, [R5+0x10] ;  /* 0x0000100005099983 */ /* 0x000ea80000100800 */
[----:B------:R-:W2:Y:S04]  /*3210*/  @!P2 LDL R31, [R5+0x14] ;  /* 0x00001400051fa983 */ /* 0x000ea80000100800 */
[----:B------:R-:W2:Y:S01]  /*3220*/  @!P4 LDL R33, [R5+0x18] ;  /* 0x000018000521c983 */ /* 0x000ea20000100800 */
[----:B---3--:R-:W-:Y:S02]  /*3230*/  @!P6 FMNMX R6, R21, -3.40282346638528859812e+38, !PT ;  /* 0xff7fffff1506e809 */ /* 0x008fe40007800000 */
[----:B------:R-:W-:-:S13]  /*3240*/  ISETP.GE.U32.AND P6, PT, R19, UR12, PT ;  /* 0x0000000c13007c0c */ /* 0x000fda000bfc6070 */
[----:B------:R-:W3:Y:S01]  /*3250*/  @!P6 LDL R35, [R5+0x1c] ;  /* 0x00001c000523e983 */ /* 0x000ee20000100800 */
[----:B------:R-:W-:Y:S02]  /*3260*/  VIMNMX.U32 R21, PT, PT, R82, R25, !PT ;  /* 0x0000001952157248 */ /* 0x000fe40007fe0000 */
[----:B----4-:R-:W-:Y:S02]  /*3270*/  @!P3 FMNMX R6, R6, R23, !PT ;  /* 0x000000170606b209 */ /* 0x010fe40007800000 */
[----:B------:R-:W-:Y:S02]  /*3280*/  ISETP.GE.U32.AND P3, PT, R21, UR12, PT ;  /* 0x0000000c15007c0c */ /* 0x000fe4000bf66070 */
[----:B-----5:R-:W-:Y:S02]  /*3290*/  @!P5 FMNMX R6, R6, R27, !PT ;  /* 0x0000001b0606d209 */ /* 0x020fe40007800000 */
[----:B------:R-:W-:-:S09]  /*32a0*/  ISETP.GE.U32.AND P5, PT, R7, UR12, PT ;  /* 0x0000000c07007c0c */ /* 0x000fd2000bfa6070 */
[----:B------:R-:W4:Y:S04]  /*32b0*/  @!P3 LDL R21, [R5] ;  /* 0x000000000515b983 */ /* 0x000f280000100800 */
[----:B------:R-:W5:Y:S01]  /*32c0*/  @!P5 LDL R23, [R5+0x4] ;  /* 0x000004000517d983 */ /* 0x000f620000100800 */
[----:B--2---:R-:W-:-:S04]  /*32d0*/  @!P0 FMNMX R6, R6, R29, !PT ;  /* 0x0000001d06068209 */ /* 0x004fc80007800000 */
[----:B------:R-:W-:-:S04]  /*32e0*/  @!P1 FMNMX R6, R6, R9, !PT ;  /* 0x0000000906069209 */ /* 0x000fc80007800000 */
[----:B------:R-:W-:-:S04]  /*32f0*/  @!P2 FMNMX R6, R6, R31, !PT ;  /* 0x0000001f0606a209 */ /* 0x000fc80007800000 */
[----:B------:R-:W-:Y:S01]  /*3300*/  @!P4 FMNMX R6, R6, R33, !PT ;  /* 0x000000210606c209 */ /* 0x000fe20007800000 */
[----:B------:R-:W-:Y:S02]  /*3310*/  UMOV UR10, 0x400 ;  /* 0x00000400000a7882 */ /* 0x000fe40000000000 */
[----:B------:R-:W-:Y:S01]  /*3320*/  UIADD3 UR6, UPT, UPT, UR10, 0x4000, URZ ;  /* 0x000040000a067890 */ /* 0x000fe2000fffe0ff */
[----:B------:R-:W-:-:S03]  /*3330*/  ISETP.NE.AND P0, PT, R3, RZ, PT ;  /* 0x000000ff0300720c */ /* 0x000fc60003f05270 */
[----:B------:R-:W-:Y:S01]  /*3340*/  ULEA UR6, UR11, UR6, 0x18 ;  /* 0x000000060b067291 */ /* 0x000fe2000f8ec0ff */
[----:B------:R-:W-:-:S05]  /*3350*/  IADD3 R26, PT, PT, R101, R20, RZ ;  /* 0x00000014651a7210 */ /* 0x000fca0007ffe0ff */
[----:B------:R-:W-:Y:S02]  /*3360*/  LEA R27, R26, UR6, 0x2 ;  /* 0x000000061a1b7c11 */ /* 0x000fe4000f8e10ff */
[----:B------:R-:W-:Y:S02]  /*3370*/  ISETP.GE.U32.AND P4, PT, R8, UR12, PT ;  /* 0x0000000c08007c0c */ /* 0x000fe4000bf86070 */
[----:B---3--:R-:W-:-:S05]  /*3380*/  @!P6 FMNMX R6, R6, R35, !PT ;  /* 0x000000230606e209 */ /* 0x008fca0007800000 */
[----:B------:R-:W0:Y:S02]  /*3390*/  SHFL.BFLY PT, R7, R6, 0x8, 0x1f ;  /* 0x0d001f0006077f89 */ /* 0x000e2400000e0000 */
[----:B0-----:R-:W-:-:S05]  /*33a0*/  FMNMX R7, R7, R6, !PT ;  /* 0x0000000607077209 */ /* 0x001fca0007800000 */
[----:B------:R-:W0:Y:S02]  /*33b0*/  SHFL.BFLY PT, R22, R7, 0x4, 0x1f ;  /* 0x0c801f0007167f89 */ /* 0x000e2400000e0000 */
[----:B0-----:R-:W-:-:S05]  /*33c0*/  FMNMX R22, R7, R22, !PT ;  /* 0x0000001607167209 */ /* 0x001fca0007800000 */
[----:B------:R-:W0:Y:S02]  /*33d0*/  SHFL.BFLY PT, R9, R22, 0x2, 0x1f ;  /* 0x0c401f0016097f89 */ /* 0x000e2400000e0000 */
[----:B0-----:R-:W-:-:S05]  /*33e0*/  FMNMX R9, R22, R9, !PT ;  /* 0x0000000916097209 */ /* 0x001fca0007800000 */
[----:B------:R-:W0:Y:S02]  /*33f0*/  SHFL.BFLY PT, R24, R9, 0x1, 0x1f ;  /* 0x0c201f0009187f89 */ /* 0x000e2400000e0000 */
[----:B0-----:R-:W-:-:S05]  /*3400*/  FMNMX R24, R9, R24, !PT ;  /* 0x0000001809187209 */ /* 0x001fca0007800000 */
[----:B------:R-:W-:Y:S01]  /*3410*/  @!P0 STS [R27], R24 ;  /* 0x000000181b008388 */ /* 0x000fe20000000800 */
[----:B------:R-:W-:Y:S06]  /*3420*/  BAR.SYNC.DEFER_BLOCKING 0x0 ;  /* 0x0000000000007b1d */ /* 0x000fec0000010000 */
[----:B------:R-:W4:Y:S04]  /*3430*/  @!P3 LDS R6, [R27] ;  /* 0x000000001b06b984 */ /* 0x000f280000000800 */
[----:B------:R-:W5:Y:S01]  /*3440*/  @!P5 LDS R22, [R27] ;  /* 0x000000001b16d984 */ /* 0x000f620000000800 */
[----:B------:R-:W-:-:S03]  /*3450*/  PLOP3.LUT P0, PT, PT, PT, PT, 0x80, 0x8 ;  /* 0x000000000008781c */ /* 0x000fc60003f0f070 */
[----:B------:R-:W0:Y:S01]  /*3460*/  @!P4 LDS R29, [R27] ;  /* 0x000000001b1dc984 */ /* 0x000e220000000800 */
[----:B----4-:R-:W-:Y:S01]  /*3470*/  @!P3 FADD R6, R21, -R6 ;  /* 0x800000061506b221 */ /* 0x010fe20000000000 */
[----:B-----5:R-:W-:-:S03]  /*3480*/  @!P5 FADD R9, -R22, R23 ;  /* 0x000000171609d221 */ /* 0x020fc60000000100 */
[----:B------:R-:W-:Y:S01]  /*3490*/  @!P3 FMUL R7, R6, 1.4426950216293334961 ;  /* 0x3fb8aa3b0607b820 */ /* 0x000fe20000400000 */
[----:B------:R-:W0:Y:S01]  /*34a0*/  @!P4 LDL R22, [R5+0x8] ;  /* 0x000008000516c983 */ /* 0x000e220000100800 */
[----:B------:R-:W-:-:S03]  /*34b0*/  @!P5 FMUL R9, R9, 1.4426950216293334961 ;  /* 0x3fb8aa3b0909d820 */ /* 0x000fc60000400000 */
[----:B------:R-:W-:Y:S02]  /*34c0*/  @!P3 FSETP.GEU.AND P2, PT, R7, -126, PT ;  /* 0xc2fc00000700b80b */ /* 0x000fe40003f4e000 */
[----:B------:R-:W-:Y:S02]  /*34d0*/  VIMNMX.U32 R6, PT, PT, R15, R25, !PT ;  /* 0x000000190f067248 */ /* 0x000fe40007fe0000 */
[----:B------:R-:W-:Y:S02]  /*34e0*/  @!P5 FSETP.GEU.AND P1, PT, R9, -126, PT ;  /* 0xc2fc00000900d80b */ /* 0x000fe40003f2e000 */
[----:B------:R-:W-:Y:S02]  /*34f0*/  @!P3 PLOP3.LUT P0, PT, P2, PT, PT, 0x80, 0x8 ;  /* 0x000000000008b81c */ /* 0x000fe4000170f070 */
[----:B------:R-:W-:Y:S02]  /*3500*/  PLOP3.LUT P2, PT, PT, PT, PT, 0x80, 0x8 ;  /* 0x000000000008781c */ /* 0x000fe40003f4f070 */
[----:B------:R-:W-:-:S02]  /*3510*/  @!P5 PLOP3.LUT P2, PT, P1, PT, PT, 0x80, 0x8 ;  /* 0x000000000008d81c */ /* 0x000fc40000f4f070 */
[----:B------:R-:W-:-:S13]  /*3520*/  ISETP.GE.U32.AND P1, PT, R6, UR12, PT ;  /* 0x0000000c06007c0c */ /* 0x000fda000bf26070 */
[----:B------:R-:W2:Y:S04]  /*3530*/  @!P1 LDL R23, [R5+0xc] ;  /* 0x00000c0005179983 */ /* 0x000ea80000100800 */
[----:B------:R-:W2:Y:S01]  /*3540*/  @!P1 LDS R6, [R27] ;  /* 0x000000001b069984 */ /* 0x000ea20000000800 */
[----:B------:R-:W-:Y:S01]  /*3550*/  @!P0 FMUL R7, R7, 0.5 ;  /* 0x3f00000007078820 */ /* 0x000fe20000400000 */
[----:B------:R-:W-:-:S03]  /*3560*/  @!P2 FMUL R9, R9, 0.5 ;  /* 0x3f0000000909a820 */ /* 0x000fc60000400000 */
[----:B------:R3:W4:Y:S08]  /*3570*/  @!P3 MUFU.EX2 R8, R7 ;  /* 0x000000070008b308 */ /* 0x0007300000000800 */
[----:B------:R-:W5:Y:S01]  /*3580*/  @!P5 MUFU.EX2 R21, R9 ;  /* 0x000000090015d308 */ /* 0x000f620000000800 */
[----:B---3--:R-:W-:Y:S01]  /*3590*/  VIMNMX.U32 R7, PT, PT, R16, R25, !PT ;  /* 0x0000001910077248 */ /* 0x008fe20007fe0000 */
[----:B----4-:R-:W-:Y:S01]  /*35a0*/  @!P0 FMUL R8, R8, R8 ;  /* 0x0000000808088220 */ /* 0x010fe20000400000 */
[----:B-----5:R-:W-:Y:S01]  /*35b0*/  @!P2 FMUL R21, R21, R21 ;  /* 0x000000151515a220 */ /* 0x020fe20000400000 */
[----:B0-----:R-:W-:-:S04]  /*35c0*/  @!P4 FADD R22, -R29, R22 ;  /* 0x000000161d16c221 */ /* 0x001fc80000000100 */
[----:B------:R-:W-:-:S05]  /*35d0*/  @!P4 FMUL R22, R22, 1.4426950216293334961 ;  /* 0x3fb8aa3b1616c820 */ /* 0x000fca0000400000 */
[----:B------:R-:W-:Y:S01]  /*35e0*/  @!P4 FSETP.GEU.AND P0, PT, R22, -126, PT ;  /* 0xc2fc00001600c80b */ /* 0x000fe20003f0e000 */
[----:B--2---:R-:W-:-:S04]  /*35f0*/  @!P1 FADD R23, -R6, R23 ;  /* 0x0000001706179221 */ /* 0x004fc80000000100 */
[----:B------:R-:W-:Y:S01]  /*3600*/  @!P1 FMUL R23, R23, 1.4426950216293334961 ;  /* 0x3fb8aa3b17179820 */ /* 0x000fe20000400000 */
[----:B------:R-:W-:Y:S01]  /*3610*/  MOV R6, RZ ;  /* 0x000000ff00067202 */ /* 0x000fe20000000f00 */
[----:B------:R-:W-:Y:S01]  /*3620*/  @!P3 FADD R6, RZ, R8 ;  /* 0x00000008ff06b221 */ /* 0x000fe20000000000 */
[----:B------:R-:W-:Y:S02]  /*3630*/  PLOP3.LUT P3, PT, PT, PT, PT, 0x80, 0x8 ;  /* 0x000000000008781c */ /* 0x000fe40003f6f070 */
[----:B------:R-:W-:Y:S02]  /*3640*/  @!P1 FSETP.GEU.AND P2, PT, R23, -126, PT ;  /* 0xc2fc00001700980b */ /* 0x000fe40003f4e000 */
[----:B------:R-:W-:Y:S02]  /*3650*/  @!P4 PLOP3.LUT P3, PT, P0, PT, PT, 0x80, 0x8 ;  /* 0x000000000008c81c */ /* 0x000fe4000076f070 */
[----:B------:R-:W-:Y:S02]  /*3660*/  PLOP3.LUT P0, PT, PT, PT, PT, 0x80, 0x8 ;  /* 0x000000000008781c */ /* 0x000fe40003f0f070 */
[----:B------:R-:W-:-:S02]  /*3670*/  @!P1 PLOP3.LUT P0, PT, P2, PT, PT, 0x80, 0x8 ;  /* 0x000000000008981c */ /* 0x000fc4000170f070 */
[----:B------:R-:W-:-:S13]  /*3680*/  ISETP.GE.U32.AND P2, PT, R7, UR12, PT ;  /* 0x0000000c07007c0c */ /* 0x000fda000bf46070 */
[----:B------:R-:W2:Y:S01]  /*3690*/  @!P2 LDL R8, [R5+0x10] ;  /* 0x000010000508a983 */ /* 0x000ea20000100800 */
[----:B------:R-:W-:-:S03]  /*36a0*/  @!P3 FMUL R22, R22, 0.5 ;  /* 0x3f0000001616b820 */ /* 0x000fc60000400000 */
[----:B------:R-:W2:Y:S01]  /*36b0*/  @!P2 LDS R25, [R27] ;  /* 0x000000001b19a984 */ /* 0x000ea20000000800 */
[----:B------:R-:W0:Y:S02]  /*36c0*/  @!P4 MUFU.EX2 R7, R22 ;  /* 0x000000160007c308 */ /* 0x000e240000000800 */
[----:B0-----:R-:W-:Y:S01]  /*36d0*/  @!P3 FMUL R7, R7, R7 ;  /* 0x000000070707b220 */ /* 0x001fe20000400000 */
[----:B------:R-:W-:-:S13]  /*36e0*/  ISETP.GE.U32.AND P3, PT, R10, UR12, PT ;  /* 0x0000000c0a007c0c */ /* 0x000fda000bf66070 */
[----:B------:R-:W3:Y:S01]  /*36f0*/  @!P3 LDL R10, [R5+0x14] ;  /* 0x00001400050ab983 */ /* 0x000ee20000100800 */
[----:B------:R-:W-:-:S04]  /*3700*/  @!P0 FMUL R23, R23, 0.5 ;  /* 0x3f00000017178820 */ /* 0x000fc80000400000 */
[----:B------:R-:W0:Y:S01]  /*3710*/  @!P1 MUFU.EX2 R9, R23 ;  /* 0x0000001700099308 */ /* 0x000e220000000800 */
[----:B------:R-:W-:Y:S02]  /*3720*/  @!P5 FADD R6, R6, R21 ;  /* 0x000000150606d221 */ /* 0x000fe40000000000 */
[----:B------:R-:W3:Y:S02]  /*3730*/  @!P3 LDS R21, [R27] ;  /* 0x000000001b15b984 */ /* 0x000ee40000000800 */
[----:B------:R-:W-:Y:S01]  /*3740*/  @!P4 FADD R6, R6, R7 ;  /* 0x000000070606c221 */ /* 0x000fe20000000000 */
[----:B------:R-:W-:Y:S01]  /*3750*/  ISETP.GE.U32.AND P4, PT, R11, UR12, PT ;  /* 0x0000000c0b007c0c */ /* 0x000fe2000bf86070 */
[----:B0-----:R-:W-:Y:S01]  /*3760*/  @!P0 FMUL R9, R9, R9 ;  /* 0x0000000909098220 */ /* 0x001fe20000400000 */
[----:B------:R-:W-:-:S11]  /*3770*/  PLOP3.LUT P0, PT, PT, PT, PT, 0x80, 0x8 ;  /* 0x000000000008781c */ /* 0x000fd60003f0f070 */
[----:B------:R-:W4:Y:S04]  /*3780*/  @!P4 LDL R11, [R5+0x18] ;  /* 0x00001800050bc983 */ /* 0x000f280000100800 */
[----:B------:R-:W4:Y:S01]  /*3790*/  @!P4 LDS R22, [R27] ;  /* 0x000000001b16c984 */ /* 0x000f220000000800 */
[----:B--2---:R-:W-:-:S04]  /*37a0*/  @!P2 FADD R8, -R25, R8 ;  /* 0x000000081908a221 */ /* 0x004fc80000000100 */
[----:B------:R-:W-:-:S05]  /*37b0*/  @!P2 FMUL R8, R8, 1.4426950216293334961 ;  /* 0x3fb8aa3b0808a820 */ /* 0x000fca0000400000 */
[----:B------:R-:W-:-:S04]  /*37c0*/  @!P2 FSETP.GEU.AND P5, PT, R8, -126, PT ;  /* 0xc2fc00000800a80b */ /* 0x000fc80003fae000 */
[----:B------:R-:W-:Y:S02]  /*37d0*/  @!P2 PLOP3.LUT P0, PT, P5, PT, PT, 0x80, 0x8 ;  /* 0x000000000008a81c */ /* 0x000fe40002f0f070 */
[----:B------:R-:W-:-:S13]  /*37e0*/  ISETP.GE.U32.AND P5, PT, R19, UR12, PT ;  /* 0x0000000c13007c0c */ /* 0x000fda000bfa6070 */
[----:B------:R-:W2:Y:S01]  /*37f0*/  @!P5 LDL R19, [R5+0x1c] ;  /* 0x00001c000513d983 */ /* 0x000ea20000100800 */
[----:B------:R-:W-:-:S03]  /*3800*/  LEA R25, R20, R1, 0x2 ;  /* 0x0000000114197211 */ /* 0x000fc600078e10ff */
[----:B------:R-:W2:Y:S01]  /*3810*/  @!P5 LDS R24, [R27] ;  /* 0x000000001b18d984 */ /* 0x000ea20000000800 */
[----:B---3--:R-:W-:-:S03]  /*3820*/  @!P3 FADD R10, -R21, R10 ;  /* 0x0000000a150ab221 */ /* 0x008fc60000000100 */
[----:B------:R-:W3:Y:S01]  /*3830*/  LDL R21, [R25+0x100] ;  /* 0x0001000019157983 */ /* 0x000ee20000100800 */
[----:B------:R-:W-:-:S04]  /*3840*/  @!P0 FMUL R8, R8, 0.5 ;  /* 0x3f00000008088820 */ /* 0x000fc80000400000 */
[----:B------:R-:W0:Y:S01]  /*3850*/  @!P2 MUFU.EX2 R7, R8 ;  /* 0x000000080007a308 */ /* 0x000e220000000800 */
[----:B------:R-:W-:Y:S01]  /*3860*/  @!P1 FADD R6, R6, R9 ;  /* 0x0000000906069221 */ /* 0x000fe20000000000 */
[----:B------:R-:W-:Y:S01]  /*3870*/  @!P3 FMUL R10, R10, 1.4426950216293334961 ;  /* 0x3fb8aa3b0a0ab820 */ /* 0x000fe20000400000 */
[----:B------:R-:W-:Y:S04]  /*3880*/  BAR.SYNC.DEFER_BLOCKING 0x0 ;  /* 0x0000000000007b1d */ /* 0x000fe80000010000 */
[----:B------:R-:W-:Y:S01]  /*3890*/  @!P3 FSETP.GEU.AND P1, PT, R10, -126, PT ;  /* 0xc2fc00000a00b80b */ /* 0x000fe20003f2e000 */
[----:B----4-:R-:W-:Y:S01]  /*38a0*/  @!P4 FADD R9, -R22, R11 ;  /* 0x0000000b1609c221 */ /* 0x010fe20000000100 */
[----:B0-----:R-:W-:-:S03]  /*38b0*/  @!P0 FMUL R7, R7, R7 ;  /* 0x0000000707078220 */ /* 0x001fc60000400000 */
[----:B------:R-:W-:Y:S01]  /*38c0*/  @!P4 FMUL R9, R9, 1.4426950216293334961 ;  /* 0x3fb8aa3b0909c820 */ /* 0x000fe20000400000 */
[----:B------:R-:W-:Y:S01]  /*38d0*/  @!P2 FADD R6, R6, R7 ;  /* 0x000000070606a221 */ /* 0x000fe20000000000 */
[----:B------:R-:W-:Y:S02]  /*38e0*/  PLOP3.LUT P0, PT, PT, PT, PT, 0x80, 0x8 ;  /* 0x000000000008781c */ /* 0x000fe40003f0f070 */
[----:B------:R-:W-:Y:S02]  /*38f0*/  @!P3 PLOP3.LUT P0, PT, P1, PT, PT, 0x80, 0x8 ;  /* 0x000000000008b81c */ /* 0x000fe40000f0f070 */
[----:B------:R-:W-:Y:S02]  /*3900*/  @!P4 FSETP.GEU.AND P2, PT, R9, -126, PT ;  /* 0xc2fc00000900c80b */ /* 0x000fe40003f4e000 */
[----:B------:R-:W-:Y:S02]  /*3910*/  PLOP3.LUT P1, PT, PT, PT, PT, 0x80, 0x8 ;  /* 0x000000000008781c */ /* 0x000fe40003f2f070 */
[----:B------:R-:W-:-:S02]  /*3920*/  @!P4 PLOP3.LUT P1, PT, P2, PT, PT, 0x80, 0x8 ;  /* 0x000000000008c81c */ /* 0x000fc4000172f070 */
[----:B------:R-:W-:-:S05]  /*3930*/  PLOP3.LUT P2, PT, PT, PT, PT, 0x80, 0x8 ;  /* 0x000000000008781c */ /* 0x000fca0003f4f070 */
[----:B------:R-:W-:-:S06]  /*3940*/  @!P0 FMUL R10, R10, 0.5 ;  /* 0x3f0000000a0a8820 */ /* 0x000fcc0000400000 */
[----:B------:R-:W-:-:S04]  /*3950*/  @!P1 FMUL R9, R9, 0.5 ;  /* 0x3f00000009099820 */ /* 0x000fc80000400000 */
[----:B------:R-:W0:Y:S02]  /*3960*/  @!P4 MUFU.EX2 R7, R9 ;  /* 0x000000090007c308 */ /* 0x000e240000000800 */
[----:B0-----:R-:W-:Y:S01]  /*3970*/  @!P1 FMUL R7, R7, R7 ;  /* 0x0000000707079220 */ /* 0x001fe20000400000 */
[----:B------:R-:W-:-:S04]  /*3980*/  UIADD3 UR6, UPT, UPT, UR10, 0x4200, URZ ;  /* 0x000042000a067890 */ /* 0x000fc8000fffe0ff */
[----:B------:R-:W-:-:S06]  /*3990*/  ULEA UR6, UR11, UR6, 0x18 ;  /* 0x000000060b067291 */ /* 0x000fcc000f8ec0ff */
[----:B------:R-:W-:Y:S01]  /*39a0*/  LEA R26, R26, UR6, 0x2 ;  /* 0x000000061a1a7c11 */ /* 0x000fe2000f8e10ff */
[----:B--2---:R-:W-:Y:S02]  /*39b0*/  @!P5 FADD R5, -R24, R19 ;  /* 0x000000131805d221 */ /* 0x004fe40000000100 */
[----:B------:R-:W2:Y:S02]  /*39c0*/  LDL R24, [R25+0x120] ;  /* 0x0001200019187983 */ /* 0x000ea40000100800 */
[----:B------:R-:W-:-:S05]  /*39d0*/  @!P5 FMUL R11, R5, 1.4426950216293334961 ;  /* 0x3fb8aa3b050bd820 */ /* 0x000fca0000400000 */
[----:B------:R-:W-:-:S04]  /*39e0*/  @!P5 FSETP.GEU.AND P6, PT, R11, -126, PT ;  /* 0xc2fc00000b00d80b */ /* 0x000fc80003fce000 */
[----:B------:R-:W-:Y:S01]  /*39f0*/  @!P5 PLOP3.LUT P2, PT, P6, PT, PT, 0x80, 0x8 ;  /* 0x000000000008d81c */ /* 0x000fe2000374f070 */
[----:B------:R-:W0:-:S12]  /*3a00*/  @!P3 MUFU.EX2 R5, R10 ;  /* 0x0000000a0005b308 */ /* 0x000e180000000800 */
[----:B------:R-:W-:-:S04]  /*3a10*/  @!P2 FMUL R11, R11, 0.5 ;  /* 0x3f0000000b0ba820 */ /* 0x000fc80000400000 */
[----:B------:R-:W4:Y:S01]  /*3a20*/  @!P5 MUFU.EX2 R19, R11 ;  /* 0x0000000b0013d308 */ /* 0x000f220000000800 */
[----:B0-----:R-:W-:-:S04]  /*3a30*/  @!P0 FMUL R5, R5, R5 ;  /* 0x0000000505058220 */ /* 0x001fc80000400000 */
[----:B------:R-:W-:-:S04]  /*3a40*/  @!P3 FADD R6, R6, R5 ;  /* 0x000000050606b221 */ /* 0x000fc80000000000 */
[----:B------:R-:W-:Y:S01]  /*3a50*/  @!P4 FADD R6, R6, R7 ;  /* 0x000000070606c221 */ /* 0x000fe20000000000 */
[----:B----4-:R-:W-:-:S04]  /*3a60*/  @!P2 FMUL R19, R19, R19 ;  /* 0x000000131313a220 */ /* 0x010fc80000400000 */
[----:B------:R-:W-:-:S05]  /*3a70*/  @!P5 FADD R6, R6, R19 ;  /* 0x000000130606d221 */ /* 0x000fca0000000000 */
[----:B------:R-:W0:Y:S02]  /*3a80*/  SHFL.BFLY PT, R5, R6, 0x8, 0x1f ;  /* 0x0d001f0006057f89 */ /* 0x000e2400000e0000 */
[----:B0-----:R-:W-:-:S05]  /*3a90*/  FADD R5, R5, R6 ;  /* 0x0000000605057221 */ /* 0x001fca0000000000 */
[----:B------:R-:W0:Y:S02]  /*3aa0*/  SHFL.BFLY PT, R8, R5, 0x4, 0x1f ;  /* 0x0c801f0005087f89 */ /* 0x000e2400000e0000 */
[----:B0-----:R-:W-:-:S05]  /*3ab0*/  FADD R8, R5, R8 ;  /* 0x0000000805087221 */ /* 0x001fca0000000000 */
[----:B------:R-:W0:Y:S01]  /*3ac0*/  SHFL.BFLY PT, R7, R8, 0x2, 0x1f ;  /* 0x0c401f0008077f89 */ /* 0x000e2200000e0000 */
[----:B------:R-:W-:Y:S01]  /*3ad0*/  ISETP.NE.AND P6, PT, R3, RZ, PT ;  /* 0x000000ff0300720c */ /* 0x000fe20003fc5270 */
[----:B0-----:R-:W-:-:S05]  /*3ae0*/  FADD R7, R8, R7 ;  /* 0x0000000708077221 */ /* 0x001fca0000000000 */
[----:B------:R-:W0:Y:S02]  /*3af0*/  SHFL.BFLY PT, R10, R7, 0x1, 0x1f ;  /* 0x0c201f00070a7f89 */ /* 0x000e2400000e0000 */
[----:B0-----:R-:W-:-:S05]  /*3b00*/  FADD R9, R7, R10 ;  /* 0x0000000a07097221 */ /* 0x001fca0000000000 */
[----:B------:R-:W-:Y:S01]  /*3b10*/  @!P6 STS [R26], R9 ;  /* 0x000000091a00e388 */ /* 0x000fe20000000800 */
[----:B------:R-:W-:Y:S06]  /*3b20*/  BAR.SYNC.DEFER_BLOCKING 0x0 ;  /* 0x0000000000007b1d */ /* 0x000fec0000010000 */
[----:B------:R-:W3:Y:S02]  /*3b30*/  LDS R28, [R27] ;  /* 0x000000001b1c7984 */ /* 0x000ee40000000800 */
[----:B---3--:R-:W-:-:S13]  /*3b40*/  FSETP.GT.AND P1, PT, R21, R28, PT ;  /* 0x0000001c1500720b */ /* 0x008fda0003f24000 */
[----:B------:R-:W3:Y:S01]  /*3b50*/  @P1 LDL R10, [R25+0x140] ;  /* 0x00014000190a1983 */ /* 0x000ee20000100800 */
[----:B------:R-:W-:-:S04]  /*3b60*/  @P1 FADD R5, R28, -R21 ;  /* 0x800000151c051221 */ /* 0x000fc80000000000 */
[----:B------:R-:W-:Y:S01]  /*3b70*/  @P1 FMUL R6, R5, 1.4426950216293334961 ;  /* 0x3fb8aa3b05061820 */ /* 0x000fe20000400000 */
[----:B------:R-:W-:Y:S01]  /*3b80*/  PLOP3.LUT P0, PT, PT, PT, PT, 0x80, 0x8 ;  /* 0x000000000008781c */ /* 0x000fe20003f0f070 */
[----:B------:R-:W3:Y:S03]  /*3b90*/  @P1 LDS R5, [R26] ;  /* 0x000000001a051984 */ /* 0x000ee60000000800 */
[----:B------:R-:W-:-:S04]  /*3ba0*/  @P1 FSETP.GEU.AND P2, PT, R6, -126, PT ;  /* 0xc2fc00000600180b */ /* 0x000fc80003f4e000 */
[----:B------:R-:W-:-:S13]  /*3bb0*/  @P1 PLOP3.LUT P0, PT, P2, PT, PT, 0x80, 0x8 ;  /* 0x000000000008181c */ /* 0x000fda000170f070 */
[----:B------:R-:W-:-:S04]  /*3bc0*/  @!P0 FMUL R6, R6, 0.5 ;  /* 0x3f00000006068820 */ /* 0x000fc80000400000 */
[----:B------:R-:W0:Y:S02]  /*3bd0*/  @P1 MUFU.EX2 R8, R6 ;  /* 0x0000000600081308 */ /* 0x000e240000000800 */
[----:B0-----:R-:W-:-:S04]  /*3be0*/  @!P0 FMUL R8, R8, R8 ;  /* 0x0000000808088220 */ /* 0x001fc80000400000 */
[----:B---3--:R-:W-:-:S05]  /*3bf0*/  @P1 FFMA R5, R5, R8, R10 ;  /* 0x0000000805051223 */ /* 0x008fca000000000a */
[----:B------:R-:W-:Y:S04]  /*3c00*/  @P1 STL [R25+0x140], R5 ;  /* 0x0001400519001387 */ /* 0x000fe80000100800 */
[----:B------:R-:W3:Y:S01]  /*3c10*/  @!P1 LDL R9, [R25+0x140] ;  /* 0x0001400019099983 */ /* 0x000ee20000100800 */
[----:B------:R-:W-:-:S04]  /*3c20*/  @!P1 FADD R7, -R28, R21 ;  /* 0x000000151c079221 */ /* 0x000fc80000000100 */
[----:B------:R-:W-:Y:S01]  /*3c30*/  @!P1 FMUL R19, R7, 1.4426950216293334961 ;  /* 0x3fb8aa3b07139820 */ /* 0x000fe20000400000 */
[----:B------:R-:W-:Y:S01]  /*3c40*/  PLOP3.LUT P0, PT, PT, PT, PT, 0x80, 0x8 ;  /* 0x000000000008781c */ /* 0x000fe20003f0f070 */
[----:B------:R-:W3:Y:S03]  /*3c50*/  @!P1 LDS R7, [R26] ;  /* 0x000000001a079984 */ /* 0x000ee60000000800 */
[----:B------:R-:W-:-:S04]  /*3c60*/  @!P1 FSETP.GEU.AND P2, PT, R19, -126, PT ;  /* 0xc2fc00001300980b */ /* 0x000fc80003f4e000 */
[----:B------:R-:W-:-:S13]  /*3c70*/  @!P1 PLOP3.LUT P0, PT, P2, PT, PT, 0x80, 0x8 ;  /* 0x000000000008981c */ /* 0x000fda000170f070 */
[----:B------:R-:W-:-:S04]  /*3c80*/  @!P0 FMUL R19, R19, 0.5 ;  /* 0x3f00000013138820 */ /* 0x000fc80000400000 */
[----:B------:R-:W0:Y:S01]  /*3c90*/  @!P1 MUFU.EX2 R6, R19 ;  /* 0x0000001300069308 */ /* 0x000e220000000800 */
[----:B------:R-:W-:Y:S01]  /*3ca0*/  LEA R23, R4, R1, 0x2 ;  /* 0x0000000104177211 */ /* 0x000fe200078e10ff */
[----:B------:R4:W-:Y:S01]  /*3cb0*/  @!P1 STL [R25+0x100], R28 ;  /* 0x0001001c19009387 */ /* 0x0009e20000100800 */
[----:B0-----:R-:W-:-:S04]  /*3cc0*/  @!P0 FMUL R6, R6, R6 ;  /* 0x0000000606068220 */ /* 0x001fc80000400000 */
[----:B---3--:R-:W-:-:S05]  /*3cd0*/  @!P1 FFMA R22, R6, R9, R7 ;  /* 0x0000000906169223 */ /* 0x008fca0000000007 */
[----:B------:R4:W-:Y:S04]  /*3ce0*/  @!P1 STL [R25+0x140], R22 ;  /* 0x0001401619009387 */ /* 0x0009e80000100800 */
[----:B------:R-:W3:Y:S04]  /*3cf0*/  LDL.128 R8, [R23] ;  /* 0x0000000017087983 */ /* 0x000ee80000100c00 */
[----:B------:R-:W5:Y:S01]  /*3d00*/  LDL.128 R4, [R23+0x10] ;  /* 0x0000100017047983 */ /* 0x000f620000100c00 */
[----:B------:R-:W-:-:S05]  /*3d10*/  @!P1 MOV R21, R28 ;  /* 0x0000001c00159202 */ /* 0x000fca0000000f00 */
[----:B--2---:R-:W-:-:S04]  /*3d20*/  FADD R24, R24, -R21 ;  /* 0x8000001518187221 */ /* 0x004fc80000000000 */
[----:B------:R-:W-:-:S05]  /*3d30*/  FMUL R24, R24, 1.4426950216293334961 ;  /* 0x3fb8aa3b18187820 */ /* 0x000fca0000400000 */
[----:B------:R-:W-:-:S13]  /*3d40*/  FSETP.GEU.AND P0, PT, R24, -126, PT ;  /* 0xc2fc00001800780b */ /* 0x000fda0003f0e000 */
[----:B------:R-:W-:-:S04]  /*3d50*/  @!P0 FMUL R24, R24, 0.5 ;  /* 0x3f00000018188820 */ /* 0x000fc80000400000 */
[----:B------:R-:W0:Y:S01]  /*3d60*/  MUFU.EX2 R19, R24 ;  /* 0x0000001800137308 */ /* 0x000e220000000800 */
[----:B------:R-:W-:Y:S01]  /*3d70*/  IADD3 R20, PT, PT, R20, 0x1, RZ ;  /* 0x0000000114147810 */ /* 0x000fe20007ffe0ff */
[----:B0-----:R-:W-:-:S03]  /*3d80*/  @!P0 FMUL R19, R19, R19 ;  /* 0x0000001313138220 */ /* 0x001fc60000400000 */
[----:B------:R-:W-:Y:S01]  /*3d90*/  ISETP.NE.AND P0, PT, R20, 0x8, PT ;  /* 0x000000081400780c */ /* 0x000fe20003f05270 */
[C---:B---3--:R-:W-:Y:S01]  /*3da0*/  FMUL R8, R19.reuse, R8 ;  /* 0x0000000813087220 */ /* 0x048fe20000400000 */
[C---:B------:R-:W-:Y:S01]  /*3db0*/  FMUL R9, R19.reuse, R9 ;  /* 0x0000000913097220 */ /* 0x040fe20000400000 */
[C---:B------:R-:W-:Y:S01]  /*3dc0*/  FMUL R10, R19.reuse, R10 ;  /* 0x0000000a130a7220 */ /* 0x040fe20000400000 */
[C---:B------:R-:W-:Y:S01]  /*3dd0*/  FMUL R11, R19.reuse, R11 ;  /* 0x0000000b130b7220 */ /* 0x040fe20000400000 */
[C---:B-----5:R-:W-:Y:S01]  /*3de0*/  FMUL R4, R19.reuse, R4 ;  /* 0x0000000413047220 */ /* 0x060fe20000400000 */
[C---:B------:R-:W-:Y:S01]  /*3df0*/  FMUL R5, R19.reuse, R5 ;  /* 0x0000000513057220 */ /* 0x040fe20000400000 */
[C---:B------:R-:W-:Y:S01]  /*3e00*/  FMUL R6, R19.reuse, R6 ;  /* 0x0000000613067220 */ /* 0x040fe20000400000 */
[----:B------:R-:W-:Y:S01]  /*3e10*/  FMUL R7, R19, R7 ;  /* 0x0000000713077220 */ /* 0x000fe20000400000 */
[----:B------:R4:W-:Y:S04]  /*3e20*/  STL.128 [R23], R8 ;  /* 0x0000000817007387 */ /* 0x0009e80000100c00 */
[----:B------:R4:W-:Y:S01]  /*3e30*/  STL.128 [R23+0x10], R4 ;  /* 0x0000100417007387 */ /* 0x0009e20000100c00 */
[----:B------:R-:W-:Y:S05]  /*3e40*/  @P0 BRA `(.L_x_3) ;  /* 0xfffffff000880947 */ /* 0x000fea000383ffff */
[----:B------:R0:W5:Y:S04]  /*3e50*/  LDL.128 R64, [R1] ;  /* 0x0000000001407983 */ /* 0x0001680000100c00 */
[----:B------:R0:W5:Y:S04]  /*3e60*/  LDL.128 R60, [R1+0x10] ;  /* 0x00001000013c7983 */ /* 0x0001680000100c00 */
[----:B------:R0:W5:Y:S04]  /*3e70*/  LDL.128 R56, [R1+0x20] ;  /* 0x0000200001387983 */ /* 0x0001680000100c00 */
[----:B------:R0:W5:Y:S04]  /*3e80*/  LDL.128 R52, [R1+0x30] ;  /* 0x0000300001347983 */ /* 0x0001680000100c00 */
[----:B------:R0:W5:Y:S04]  /*3e90*/  LDL.128 R48, [R1+0x40] ;  /* 0x0000400001307983 */ /* 0x0001680000100c00 */
[----:B------:R0:W5:Y:S04]  /*3ea0*/  LDL.128 R44, [R1+0x50] ;  /* 0x00005000012c7983 */ /* 0x0001680000100c00 */
[----:B------:R0:W5:Y:S04]  /*3eb0*/  LDL.128 R40, [R1+0x60] ;  /* 0x0000600001287983 */ /* 0x0001680000100c00 */
[----:B------:R0:W5:Y:S04]  /*3ec0*/  LDL.128 R36, [R1+0x70] ;  /* 0x0000700001247983 */ /* 0x0001680000100c00 */
[----:B------:R0:W5:Y:S04]  /*3ed0*/  LDL.128 R32, [R1+0x80] ;  /* 0x0000800001207983 */ /* 0x0001680000100c00 */
[----:B----4-:R0:W5:Y:S04]  /*3ee0*/  LDL.128 R28, [R1+0x90] ;  /* 0x00009000011c7983 */ /* 0x0101680000100c00 */
[----:B------:R0:W5:Y:S04]  /*3ef0*/  LDL.128 R24, [R1+0xa0] ;  /* 0x0000a00001187983 */ /* 0x0001680000100c00 */
[----:B------:R0:W5:Y:S04]  /*3f00*/  LDL.128 R20, [R1+0xb0] ;  /* 0x0000b00001147983 */ /* 0x0001680000100c00 */
[----:B------:R0:W5:Y:S04]  /*3f10*/  LDL.128 R16, [R1+0xc0] ;  /* 0x0000c00001107983 */ /* 0x0001680000100c00 */
[----:B------:R0:W5:Y:S04]  /*3f20*/  LDL.128 R12, [R1+0xd0] ;  /* 0x0000d000010c7983 */ /* 0x0001680000100c00 */
[----:B------:R0:W5:Y:S04]  /*3f30*/  LDL.128 R8, [R1+0xe0] ;  /* 0x0000e00001087983 */ /* 0x0001680000100c00 */
[----:B------:R0:W5:Y:S01]  /*3f40*/  LDL.128 R4, [R1+0xf0] ;  /* 0x0000f00001047983 */ /* 0x0001620000100c00 */
[----:B------:R-:W-:-:S02]  /*3f50*/  LEA R76, R0, R101, 0x7 ;  /* 0x00000065004c7211 */ /* 0x000fc400078e38ff */
[----:B------:R-:W-:-:S07]  /*3f60*/  MOV R77, RZ ;  /* 0x000000ff004d7202 */ /* 0x000fce0000000f00 */
.L_x_5:
[----:B------:R-:W2:Y:S01]  /*3f70*/  LDC.64 R68, c[0x0][0x390] ;  /* 0x0000e400ff447b82 */ /* 0x000ea20000000a00 */
[----:B------:R-:W3:Y:S01]  /*3f80*/  LDCU.64 UR12, c[0x0][0x398] ;  /* 0x00007300ff0c77ac */ /* 0x000ee20008000a00 */
[-C--:B------:R-:W-:Y:S02]  /*3f90*/  IADD3 R78, PT, PT, R76, R77.reuse, RZ ;  /* 0x0000004d4c4e7210 */ /* 0x080fe40007ffe0ff */
[----:B------:R-:W-:-:S04]  /*3fa0*/  IADD3 R97, PT, PT, R82, R77, RZ ;  /* 0x0000004d52617210 */ /* 0x000fc80007ffe0ff */
[C---:B------:R-:W-:Y:S02]  /*3fb0*/  VIADDMNMX.U32 R71, R94.reuse, 0x1, R97, !PT ;  /* 0x000000015e477846 */ /* 0x040fe40007800061 */
[----:B------:R-:W-:Y:S02]  /*3fc0*/  LEA R83, R77, R84, 0x2 ;  /* 0x000000544d537211 */ /* 0x000fe400078e10ff */
[----:B------:R-:W-:Y:S01]  /*3fd0*/  VIMNMX.U32 R70, PT, PT, R94, R97, !PT ;  /* 0x000000615e467248 */ /* 0x000fe20007fe0000 */
[----:B---3--:R-:W-:Y:S01]  /*3fe0*/  IMAD R73, R78, UR13, R93 ;  /* 0x0000000d4e497c24 */ /* 0x008fe2000f8e025d */
[----:B------:R-:W-:Y:S02]  /*3ff0*/  ISETP.GE.U32.AND P3, PT, R71, UR12, PT ;  /* 0x0000000c47007c0c */ /* 0x000fe4000bf66070 */
[----:B------:R-:W-:Y:S01]  /*4000*/  ISETP.GE.U32.AND P4, PT, R70, UR12, PT ;  /* 0x0000000c46007c0c */ /* 0x000fe2000bf86070 */
[----:B--2---:R-:W-:-:S06]  /*4010*/  IMAD.WIDE.U32 R72, R73, 0x4, R68 ;  /* 0x0000000449487825 */ /* 0x004fcc00078e0044 */
[----:B------:R-:W2:Y:S01]  /*4020*/  LDG.E.128.CONSTANT R72, desc[UR14][R72.64] ;  /* 0x0000000e48487981 */ /* 0x000ea2000c1e9d00 */
[----:B------:R-:W-:-:S03]  /*4030*/  IMAD R71, R78, UR13, R87 ;  /* 0x0000000d4e477c24 */ /* 0x000fc6000f8e0257 */
[----:B------:R-:W3:Y:S01]  /*4040*/  @!P3 LDL R80, [R83+0x20] ;  /* 0x000020005350b983 */ /* 0x000ee20000100800 */
[----:B------:R-:W-:-:S03]  /*4050*/  IMAD.WIDE.U32 R68, R71, 0x4, R68 ;  /* 0x0000000447447825 */ /* 0x000fc600078e0044 */
[----:B------:R-:W3:Y:S04]  /*4060*/  @!P3 LDL R81, [R1+0x104] ;  /* 0x000104000151b983 */ /* 0x000ee80000100800 */
[----:B------:R-:W4:Y:S04]  /*4070*/  @!P4 LDL R96, [R83] ;  /* 0x000000005360c983 */ /* 0x000f280000100800 */
[----:B------:R-:W4:Y:S04]  /*4080*/  @!P4 LDL R99, [R1+0x100] ;  /* 0x000100000163c983 */ /* 0x000f280000100800 */
[----:B------:R-:W4:Y:S01]  /*4090*/  LDG.E.128.CONSTANT R68, desc[UR14][R68.64] ;  /* 0x0000000e44447981 */ /* 0x000f22000c1e9d00 */
[----:B------:R-:W-:-:S02]  /*40a0*/  ISETP.GE.U32.AND P1, PT, R78, UR12, PT ;  /* 0x0000000c4e007c0c */ /* 0x000fc4000bf26070 */
[----:B------:R-:W-:-:S04]  /*40b0*/  IADD3 R78, PT, PT, R93, 0x1, RZ ;  /* 0x000000015d4e7810 */ /* 0x000fc80007ffe0ff */
[----:B------:R-:W-:Y:S02]  /*40c0*/  ISETP.LT.U32.AND P0, PT, R78, UR13, !P1 ;  /* 0x0000000d4e007c0c */ /* 0x000fe4000cf01070 */
[----:B------:R-:W-:-:S04]  /*40d0*/  IADD3 R78, PT, PT, R93, 0x3, RZ ;  /* 0x000000035d4e7810 */ /* 0x000fc80007ffe0ff */
[----:B------:R-:W-:Y:S02]  /*40e0*/  ISETP.LT.U32.AND P2, PT, R78, UR13, !P1 ;  /* 0x0000000d4e007c0c */ /* 0x000fe4000cf41070 */
[C---:B------:R-:W-:Y:S02]  /*40f0*/  IADD3 R78, PT, PT, R93.reuse, 0x5, RZ ;  /* 0x000000055d4e7810 */ /* 0x040fe40007ffe0ff */
[----:B------:R-:W-:-:S04]  /*4100*/  IADD3 R79, PT, PT, R93, 0x2, RZ ;  /* 0x000000025d4f7810 */ /* 0x000fc80007ffe0ff */
[----:B------:R-:W-:Y:S02]  /*4110*/  ISETP.LT.U32.AND P6, PT, R79, UR13, !P1 ;  /* 0x0000000d4f007c0c */ /* 0x000fe4000cfc1070 */
[C---:B------:R-:W-:Y:S02]  /*4120*/  IADD3 R79, PT, PT, R93.reuse, 0x6, RZ ;  /* 0x000000065d4f7810 */ /* 0x040fe40007ffe0ff */
[----:B------:R-:W-:Y:S01]  /*4130*/  ISETP.LT.U32.AND P5, PT, R93, UR13, !P1 ;  /* 0x0000000d5d007c0c */ /* 0x000fe2000cfa1070 */
[----:B--2---:R2:W-:Y:S04]  /*4140*/  STS.128 [R86], R72 ;  /* 0x0000004856007388 */ /* 0x0045e80000000c00 */
[----:B------:R-:W-:Y:S01]  /*4150*/  @!P0 STS [R86+0x4], RZ ;  /* 0x000004ff56008388 */ /* 0x000fe20000000800 */
[----:B------:R-:W-:-:S02]  /*4160*/  ISETP.LT.U32.AND P0, PT, R78, UR13, !P1 ;  /* 0x0000000d4e007c0c */ /* 0x000fc4000cf01070 */
[----:B------:R-:W-:Y:S01]  /*4170*/  VIMNMX.U32 R78, PT, PT, R88, R97, !PT ;  /* 0x00000061584e7248 */ /* 0x000fe20007fe0000 */
[----:B------:R-:W-:Y:S03]  /*4180*/  @!P2 STS [R86+0xc], RZ ;  /* 0x00000cff5600a388 */ /* 0x000fe60000000800 */
[----:B------:R-:W-:Y:S01]  /*4190*/  ISETP.GE.U32.AND P2, PT, R78, UR12, PT ;  /* 0x0000000c4e007c0c */ /* 0x000fe2000bf46070 */
[----:B---3--:R-:W-:Y:S01]  /*41a0*/  @!P3 FADD R80, R80, -R81 ;  /* 0x800000515050b221 */ /* 0x008fe20000000000 */
[----:B------:R-:W-:Y:S01]  /*41b0*/  @!P6 STS [R86+0x8], RZ ;  /* 0x000008ff5600e388 */ /* 0x000fe20000000800 */
[----:B------:R-:W-:Y:S02]  /*41c0*/  ISETP.LT.U32.AND P6, PT, R79, UR13, !P1 ;  /* 0x0000000d4f007c0c */ /* 0x000fe4000cfc1070 */
[----:B--2---:R-:W-:-:S08]  /*41d0*/  @!P3 FMUL R73, R80, 1.4426950216293334961 ;  /* 0x3fb8aa3b5049b820 */ /* 0x004fd00000400000 */
[----:B------:R-:W2:Y:S04]  /*41e0*/  @!P2 LDL R79, [R83+0x40] ;  /* 0x00004000534fa983 */ /* 0x000ea80000100800 */
[----:B------:R-:W2:Y:S01]  /*41f0*/  @!P2 LDL R80, [R1+0x108] ;  /* 0x000108000150a983 */ /* 0x000ea20000100800 */
[----:B----4-:R-:W-:-:S03]  /*4200*/  @!P4 FADD R96, R96, -R99 ;  /* 0x800000636060c221 */ /* 0x010fc60000000000 */
[----:B------:R-:W-:Y:S01]  /*4210*/  @!P5 STS [R86], RZ ;  /* 0x000000ff5600d388 */ /* 0x000fe20000000800 */
[----:B------:R-:W-:Y:S01]  /*4220*/  ISETP.LT.U32.AND P5, PT, R87, UR13, !P1 ;  /* 0x0000000d57007c0c */ /* 0x000fe2000cfa1070 */
[----:B------:R-:W-:Y:S02]  /*4230*/  @!P4 FMUL R72, R96, 1.4426950216293334961 ;  /* 0x3fb8aa3b6048c820 */ /* 0x000fe40000400000 */
[----:B------:R3:W-:Y:S04]  /*4240*/  STS.128 [R86+0x10], R68 ;  /* 0x0000104456007388 */ /* 0x0007e80000000c00 */
[----:B------:R-:W-:Y:S01]  /*4250*/  @!P0 STS [R86+0x14], RZ ;  /* 0x000014ff56008388 */ /* 0x000fe20000000800 */
[----:B------:R-:W-:-:S03]  /*4260*/  @!P4 FSETP.GEU.AND P0, PT, R72, -126, PT ;  /* 0xc2fc00004800c80b */ /* 0x000fc60003f0e000 */
[----:B------:R-:W-:Y:S01]  /*4270*/  @!P6 STS [R86+0x18], RZ ;  /* 0x000018ff5600e388 */ /* 0x000fe20000000800 */
[----:B------:R-:W-:Y:S02]  /*4280*/  @!P3 FSETP.GEU.AND P6, PT, R73, -126, PT ;  /* 0xc2fc00004900b80b */ /* 0x000fe40003fce000 */
[----:B------:R-:W-:Y:S01]  /*4290*/  VIADDMNMX.U32 R74, R94, 0x3, R97, !PT ;  /* 0x000000035e4a7846 */ /* 0x000fe20007800061 */
[----:B------:R-:W-:Y:S01]  /*42a0*/  @!P5 STS [R86+0x10], RZ ;  /* 0x000010ff5600d388 */ /* 0x000fe20000000800 */
[----:B------:R-:W-:Y:S02]  /*42b0*/  PLOP3.LUT P5, PT, PT, PT, PT, 0x80, 0x8 ;  /* 0x000000000008781c */ /* 0x000fe40003faf070 */
[----:B------:R-:W-:Y:S02]  /*42c0*/  @!P4 PLOP3.LUT P5, PT, P0, PT, PT, 0x80, 0x8 ;  /* 0x000000000008c81c */ /* 0x000fe400007af070 */
[----:B------:R-:W-:Y:S02]  /*42d0*/  PLOP3.LUT P0, PT, PT, PT, PT, 0x80, 0x8 ;  /* 0x000000000008781c */ /* 0x000fe40003f0f070 */
[----:B------:R-:W-:-:S02]  /*42e0*/  @!P3 PLOP3.LUT P0, PT, P6, PT, PT, 0x80, 0x8 ;  /* 0x000000000008b81c */ /* 0x000fc4000370f070 */
[----:B------:R-:W-:-:S07]  /*42f0*/  ISETP.GE.U32.AND P6, PT, R74, UR12, PT ;  /* 0x0000000c4a007c0c */ /* 0x000fce000bfc6070 */
[----:B------:R-:W-:-:S06]  /*4300*/  @!P5 FMUL R72, R72, 0.5 ;  /* 0x3f0000004848d820 */ /* 0x000fcc0000400000 */
[----:B---3--:R-:W3:Y:S04]  /*4310*/  @!P6 LDL R71, [R83+0x60] ;  /* 0x000060005347e983 */ /* 0x008ee80000100800 */
[----:B------:R-:W3:Y:S01]  /*4320*/  @!P6 LDL R78, [R1+0x10c] ;  /* 0x00010c00014ee983 */ /* 0x000ee20000100800 */
[----:B------:R-:W4:Y:S01]  /*4330*/  @!P4 MUFU.EX2 R69, R72 ;  /* 0x000000480045c308 */ /* 0x000f220000000800 */
[----:B------:R-:W-:Y:S02]  /*4340*/  VIMNMX.U32 R74, PT, PT, R89, R97, !PT ;  /* 0x00000061594a7248 */ /* 0x000fe40007fe0000 */
[----:B------:R-:W-:Y:S01]  /*4350*/  IADD3 R68, PT, PT, R93, 0x7, RZ ;  /* 0x000000075d447810 */ /* 0x000fe20007ffe0ff */
[----:B------:R-:W-:-:S03]  /*4360*/  @!P0 FMUL R73, R73, 0.5 ;  /* 0x3f00000049498820 */ /* 0x000fc60000400000 */
[----:B------:R-:W-:Y:S01]  /*4370*/  ISETP.LT.U32.AND P1, PT, R68, UR13, !P1 ;  /* 0x0000000d44007c0c */ /* 0x000fe2000cf21070 */
[----:B----4-:R-:W-:Y:S01]  /*4380*/  @!P5 FMUL R69, R69, R69 ;  /* 0x000000454545d220 */ /* 0x010fe20000400000 */
[----:B------:R-:W-:Y:S01]  /*4390*/  ISETP.GE.U32.AND P5, PT, R74, UR12, PT ;  /* 0x0000000c4a007c0c */ /* 0x000fe2000bfa6070 */
[----:B------:R-:W-:Y:S01]  /*43a0*/  HFMA2 R68, -RZ, RZ, 0, 0 ;  /* 0x00000000ff447431 */ /* 0x000fe200000001ff */
[----:B------:R4:W0:Y:S01]  /*43b0*/  @!P3 MUFU.EX2 R70, R73 ;  /* 0x000000490046b308 */ /* 0x0008220000000800 */
[----:B------:R-:W-:Y:S02]  /*43c0*/  VIADDMNMX.U32 R75, R94, 0x5, R97, !PT ;  /* 0x000000055e4b7846 */ /* 0x000fe40007800061 */
[----:B------:R-:W-:Y:S02]  /*43d0*/  @!P4 MOV R68, R69 ;  /* 0x000000450044c202 */ /* 0x000fe40000000f00 */
[----:B------:R-:W-:-:S06]  /*43e0*/  ISETP.GE.U32.AND P4, PT, R75, UR12, PT ;  /* 0x0000000c4b007c0c */ /* 0x000fcc000bf86070 */
[----:B----4-:R-:W4:Y:S07]  /*43f0*/  @!P5 LDL R73, [R83+0x80] ;  /* 0x000080005349d983 */ /* 0x010f2e0000100800 */
[----:B------:R-:W4:Y:S01]  /*4400*/  @!P4 LDL R74, [R83+0xa0] ;  /* 0x0000a000534ac983 */ /* 0x000f220000100800 */
[----:B--2---:R-:W-:-:S03]  /*4410*/  @!P2 FADD R79, R79, -R80 ;  /* 0x800000504f4fa221 */ /* 0x004fc60000000000 */
[----:B------:R-:W4:Y:S01]  /*4420*/  @!P5 LDL R80, [R1+0x110] ;  /* 0x000110000150d983 */ /* 0x000f220000100800 */
[----:B------:R-:W-:-:S03]  /*4430*/  @!P2 FMUL R69, R79, 1.4426950216293334961 ;  /* 0x3fb8aa3b4f45a820 */ /* 0x000fc60000400000 */
[----:B------:R-:W2:Y:S01]  /*4440*/  @!P4 LDL R79, [R1+0x114] ;  /* 0x00011400014fc983 */ /* 0x000ea20000100800 */
[----:B0-----:R-:W-:-:S03]  /*4450*/  @!P0 FMUL R70, R70, R70 ;  /* 0x0000004646468220 */ /* 0x001fc60000400000 */
[----:B------:R-:W-:Y:S01]  /*4460*/  @!P1 STS [R86+0x1c], RZ ;  /* 0x00001cff56009388 */ /* 0x000fe20000000800 */
[----:B------:R-:W-:-:S03]  /*4470*/  @!P2 FSETP.GEU.AND P1, PT, R69, -126, PT ;  /* 0xc2fc00004500a80b */ /* 0x000fc60003f2e000 */
[----:B------:R-:W-:Y:S01]  /*4480*/  @P3 STS [R91+0x40], RZ ;  /* 0x000040ff5b003388 */ /* 0x000fe20000000800 */
[----:B------:R-:W-:-:S03]  /*4490*/  PLOP3.LUT P0, PT, PT, PT, PT, 0x80, 0x8 ;  /* 0x000000000008781c */ /* 0x000fc60003f0f070 */
[----:B------:R0:W-:Y:S01]  /*44a0*/  @!P3 STS [R91+0x40], R70 ;  /* 0x000040465b00b388 */ /* 0x0001e20000000800 */
[----:B------:R-:W-:Y:S02]  /*44b0*/  @!P2 PLOP3.LUT P0, PT, P1, PT, PT, 0x80, 0x8 ;  /* 0x000000000008a81c */ /* 0x000fe40000f0f070 */
[----:B------:R-:W-:Y:S01]  /*44c0*/  PLOP3.LUT P1, PT, PT, PT, PT, 0x80, 0x8 ;  /* 0x000000000008781c */ /* 0x000fe20003f2f070 */
[----:B---3--:R-:W-:-:S04]  /*44d0*/  @!P6 FADD R71, R71, -R78 ;  /* 0x8000004e4747e221 */ /* 0x008fc80000000000 */
[----:B------:R-:W-:-:S05]  /*44e0*/  @!P6 FMUL R71, R71, 1.4426950216293334961 ;  /* 0x3fb8aa3b4747e820 */ /* 0x000fca0000400000 */
[----:B------:R-:W-:-:S04]  /*44f0*/  @!P6 FSETP.GEU.AND P3, PT, R71, -126, PT ;  /* 0xc2fc00004700e80b */ /* 0x000fc80003f6e000 */
[----:B------:R-:W-:Y:S01]  /*4500*/  @!P6 PLOP3.LUT P1, PT, P3, PT, PT, 0x80, 0x8 ;  /* 0x000000000008e81c */ /* 0x000fe20001f2f070 */
[----:B------:R-:W-:Y:S01]  /*4510*/  @!P0 FMUL R69, R69, 0.5 ;  /* 0x3f00000045458820 */ /* 0x000fe20000400000 */
[----:B------:R-:W-:-:S03]  /*4520*/  VIMNMX.U32 R72, PT, PT, R90, R97, !PT ;  /* 0x000000615a487248 */ /* 0x000fc60007fe0000 */
[----:B0-----:R-:W0:Y:S01]  /*4530*/  @!P2 MUFU.EX2 R70, R69 ;  /* 0x000000450046a308 */ /* 0x001e220000000800 */
[----:B------:R-:W-:-:S07]  /*4540*/  ISETP.GE.U32.AND P3, PT, R72, UR12, PT ;  /* 0x0000000c48007c0c */ /* 0x000fce000bf66070 */
[----:B------:R-:W-:-:S04]  /*4550*/  @!P1 FMUL R71, R71, 0.5 ;  /* 0x3f00000047479820 */ /* 0x000fc80000400000 */
[----:B------:R-:W3:Y:S01]  /*4560*/  @!P6 MUFU.EX2 R72, R71 ;  /* 0x000000470048e308 */ /* 0x000ee20000000800 */
[----:B------:R-:W-:Y:S01]  /*4570*/  @P2 STS [R91+0x80], RZ ;  /* 0x000080ff5b002388 */ /* 0x000fe20000000800 */
[----:B0-----:R-:W-:-:S03]  /*4580*/  @!P0 FMUL R70, R70, R70 ;  /* 0x0000004646468220 */ /* 0x001fc60000400000 */
[----:B------:R-:W-:Y:S04]  /*4590*/  @P6 STS [R91+0xc0], RZ ;  /* 0x0000c0ff5b006388 */ /* 0x000fe80000000800 */
[----:B------:R-:W-:Y:S01]  /*45a0*/  @!P2 STS [R91+0x80], R70 ;  /* 0x000080465b00a388 */ /* 0x000fe20000000800 */
[----:B------:R-:W-:-:S03]  /*45b0*/  VIADDMNMX.U32 R97, R94, 0x7, R97, !PT ;  /* 0x000000075e617846 */ /* 0x000fc60007800061 */
[----:B------:R-:W2:Y:S01]  /*45c0*/  @!P3 LDL R75, [R83+0xc0] ;  /* 0x0000c000534bb983 */ /* 0x000ea20000100800 */
[----:B---3--:R-:W-:-:S03]  /*45d0*/  @!P1 FMUL R72, R72, R72 ;  /* 0x0000004848489220 */ /* 0x008fc60000400000 */
[----:B------:R-:W3:Y:S04]  /*45e0*/  @!P3 LDL R78, [R1+0x118] ;  /* 0x00011800014eb983 */ /* 0x000ee80000100800 */
[----:B------:R0:W-:Y:S01]  /*45f0*/  @!P6 STS [R91+0xc0], R72 ;  /* 0x0000c0485b00e388 */ /* 0x0001e20000000800 */
[----:B------:R-:W-:Y:S02]  /*4600*/  PLOP3.LUT P6, PT, PT, PT, PT, 0x80, 0x8 ;  /* 0x000000000008781c */ /* 0x000fe40003fcf070 */
[----:B------:R-:W-:Y:S02]  /*4610*/  PLOP3.LUT P0, PT, PT, PT, PT, 0x80, 0x8 ;  /* 0x000000000008781c */ /* 0x000fe40003f0f070 */
[----:B0-----:R-:W-:Y:S01]  /*4620*/  P2R R72, PR, RZ, 0x10 ;  /* 0x00000010ff487803 */ /* 0x001fe20000000000 */
[----:B----4-:R-:W-:-:S04]  /*4630*/  @!P5 FADD R73, R73, -R80 ;  /* 0x800000504949d221 */ /* 0x010fc80000000000 */
[----:B------:R-:W-:-:S05]  /*4640*/  @!P5 FMUL R73, R73, 1.4426950216293334961 ;  /* 0x3fb8aa3b4949d820 */ /* 0x000fca0000400000 */
[----:B------:R-:W-:Y:S01]  /*4650*/  @!P5 FSETP.GEU.AND P2, PT, R73, -126, PT ;  /* 0xc2fc00004900d80b */ /* 0x000fe20003f4e000 */
[----:B--2---:R-:W-:-:S03]  /*4660*/  @!P4 FADD R74, R74, -R79 ;  /* 0x8000004f4a4ac221 */ /* 0x004fc60000000000 */
[----:B------:R-:W-:Y:S01]  /*4670*/  @!P5 PLOP3.LUT P6, PT, P2, PT, PT, 0x80, 0x8 ;  /* 0x000000000008d81c */ /* 0x000fe200017cf070 */
[----:B------:R-:W-:-:S03]  /*4680*/  @!P4 FMUL R74, R74, 1.4426950216293334961 ;  /* 0x3fb8aa3b4a4ac820 */ /* 0x000fc60000400000 */
[----:B------:R-:W-:Y:S02]  /*4690*/  P2R R69, PR, RZ, 0x40 ;  /* 0x00000040ff457803 */ /* 0x000fe40000000000 */
[----:B------:R-:W-:Y:S02]  /*46a0*/  ISETP.GE.U32.AND P6, PT, R97, UR12, PT ;  /* 0x0000000c61007c0c */ /* 0x000fe4000bfc6070 */
[----:B------:R-:W-:-:S04]  /*46b0*/  @!P4 FSETP.GEU.AND P1, PT, R74, -126, PT ;  /* 0xc2fc00004a00c80b */ /* 0x000fc80003f2e000 */
[----:B------:R-:W-:Y:S02]  /*46c0*/  @!P4 PLOP3.LUT P0, PT, P1, PT, PT, 0x80, 0x8 ;  /* 0x000000000008c81c */ /* 0x000fe40000f0f070 */
[----:B------:R-:W-:-:S05]  /*46d0*/  ISETP.NE.AND P4, PT, R69, RZ, PT ;  /* 0x000000ff4500720c */ /* 0x000fca0003f85270 */
[----:B------:R-:W2:Y:S04]  /*46e0*/  @!P6 LDL R69, [R83+0xe0] ;  /* 0x0000e0005345e983 */ /* 0x000ea80000100800 */
[----:B------:R-:W2:Y:S01]  /*46f0*/  @!P6 LDL R70, [R1+0x11c] ;  /* 0x00011c000146e983 */ /* 0x000ea20000100800 */
[----:B------:R-:W-:Y:S02]  /*4700*/  P2R R71, PR, RZ, 0x20 ;  /* 0x00000020ff477803 */ /* 0x000fe40000000000 */
[----:B------:R-:W-:Y:S01]  /*4710*/  PLOP3.LUT P1, PT, PT, PT, PT, 0x80, 0x8 ;  /* 0x000000000008781c */ /* 0x000fe20003f2f070 */
[----:B------:R-:W-:Y:S01]  /*4720*/  @!P4 FMUL R73, R73, 0.5 ;  /* 0x3f0000004949c820 */ /* 0x000fe20000400000 */
[----:B---3--:R-:W-:-:S04]  /*4730*/  @!P3 FADD R75, R75, -R78 ;  /* 0x8000004e4b4bb221 */ /* 0x008fc80000000000 */
[----:B------:R-:W-:-:S05]  /*4740*/  @!P3 FMUL R75, R75, 1.4426950216293334961 ;  /* 0x3fb8aa3b4b4bb820 */ /* 0x000fca0000400000 */
[----:B------:R-:W-:-:S04]  /*4750*/  @!P3 FSETP.GEU.AND P2, PT, R75, -126, PT ;  /* 0xc2fc00004b00b80b */ /* 0x000fc80003f4e000 */
[----:B------:R-:W-:Y:S02]  /*4760*/  @!P3 PLOP3.LUT P1, PT, P2, PT, PT, 0x80, 0x8 ;  /* 0x000000000008b81c */ /* 0x000fe4000172f070 */
[----:B------:R-:W-:Y:S01]  /*4770*/  PLOP3.LUT P2, PT, PT, PT, PT, 0x80, 0x8 ;  /* 0x000000000008781c */ /* 0x000fe20003f4f070 */
[----:B------:R-:W-:-:S10]  /*4780*/  @!P0 FMUL R74, R74, 0.5 ;  /* 0x3f0000004a4a8820 */ /* 0x000fd40000400000 */
[----:B------:R-:W-:-:S04]  /*4790*/  @!P1 FMUL R75, R75, 0.5 ;  /* 0x3f0000004b4b9820 */ /* 0x000fc80000400000 */
[----:B------:R-:W0:Y:S01]  /*47a0*/  @!P3 MUFU.EX2 R78, R75 ;  /* 0x0000004b004eb308 */ /* 0x000e220000000800 */
[----:B------:R3:W-:Y:S01]  /*47b0*/  @P3 STS [R91+0x180], RZ ;  /* 0x000180ff5b003388 */ /* 0x0007e20000000800 */
[----:B------:R-:W4:Y:S03]  /*47c0*/  S2UR UR11, SR_CgaCtaId ;  /* 0x00000000000b79c3 */ /* 0x000f260000008800 */
[----:B------:R3:W-:Y:S04]  /*47d0*/  @P6 STS [R91+0x1c0], RZ ;  /* 0x0001c0ff5b006388 */ /* 0x0007e80000000800 */
[----:B------:R3:W-:Y:S01]  /*47e0*/  STS [R91], R68 ;  /* 0x000000445b007388 */ /* 0x0007e20000000800 */
[----:B0-----:R-:W-:-:S05]  /*47f0*/  @!P1 FMUL R78, R78, R78 ;  /* 0x0000004e4e4e9220 */ /* 0x001fca0000400000 */
[----:B------:R3:W-:Y:S01]  /*4800*/  @!P3 STS [R91+0x180], R78 ;  /* 0x0001804e5b00b388 */ /* 0x0007e20000000800 */
[----:B------:R-:W-:Y:S01]  /*4810*/  UMOV UR6, 0x400 ;  /* 0x0000040000067882 */ /* 0x000fe20000000000 */
[----:B------:R-:W-:Y:S01]  /*4820*/  HFMA2 R79, -RZ, RZ, 0, 0 ;  /* 0x00000000ff4f7431 */ /* 0x000fe200000001ff */
[----:B------:R-:W-:Y:S02]  /*4830*/  UIADD3 UR10, UPT, UPT, UR6, 0x2000, URZ ;  /* 0x00002000060a7890 */ /* 0x000fe4000fffe0ff */
[----:B----4-:R-:W-:Y:S02]  /*4840*/  ULEA UR6, UR11, UR6, 0x18 ;  /* 0x000000060b067291 */ /* 0x010fe4000f8ec0ff */
[----:B------:R-:W-:Y:S01]  /*4850*/  ULEA UR10, UR11, UR10, 0x18 ;  /* 0x0000000a0b0a7291 */ /* 0x000fe2000f8ec0ff */
[----:B--2---:R-:W-:-:S04]  /*4860*/  @!P6 FADD R69, R69, -R70 ;  /* 0x800000464545e221 */ /* 0x004fc80000000000 */
[----:B------:R-:W-:-:S05]  /*4870*/  @!P6 FMUL R69, R69, 1.4426950216293334961 ;  /* 0x3fb8aa3b4545e820 */ /* 0x000fca0000400000 */
[----:B------:R-:W-:-:S04]  /*4880*/  @!P6 FSETP.GEU.AND P5, PT, R69, -126, PT ;  /* 0xc2fc00004500e80b */ /* 0x000fc80003fae000 */
[----:B------:R-:W-:Y:S02]  /*4890*/  @!P6 PLOP3.LUT P2, PT, P5, PT, PT, 0x80, 0x8 ;  /* 0x000000000008e81c */ /* 0x000fe40002f4f070 */
[----:B------:R-:W-:-:S13]  /*48a0*/  ISETP.NE.AND P5, PT, R71, RZ, PT ;  /* 0x000000ff4700720c */ /* 0x000fda0003fa5270 */
[----:B------:R-:W0:Y:S01]  /*48b0*/  @!P5 MUFU.EX2 R70, R73 ;  /* 0x000000490046d308 */ /* 0x000e220000000800 */
[----:B------:R-:W-:Y:S01]  /*48c0*/  @!P2 FMUL R69, R69, 0.5 ;  /* 0x3f0000004545a820 */ /* 0x000fe20000400000 */
[----:B0-----:R-:W-:Y:S01]  /*48d0*/  @!P4 FMUL R70, R70, R70 ;  /* 0x000000464646c220 */ /* 0x001fe20000400000 */
[----:B------:R-:W-:-:S05]  /*48e0*/  ISETP.NE.AND P4, PT, R72, RZ, PT ;  /* 0x000000ff4800720c */ /* 0x000fca0003f85270 */
[----:B------:R-:W0:Y:S08]  /*48f0*/  @!P6 MUFU.EX2 R80, R69 ;  /* 0x000000450050e308 */ /* 0x000e300000000800 */
[----:B------:R-:W2:Y:S01]  /*4900*/  @!P4 MUFU.EX2 R72, R74 ;  /* 0x0000004a0048c308 */ /* 0x000ea20000000800 */
[----:B------:R3:W-:Y:S01]  /*4910*/  @P5 STS [R91+0x100], RZ ;  /* 0x000100ff5b005388 */ /* 0x0007e20000000800 */
[----:B0-----:R-:W-:-:S03]  /*4920*/  @!P2 FMUL R80, R80, R80 ;  /* 0x000000505050a220 */ /* 0x001fc60000400000 */
[----:B------:R3:W-:Y:S04]  /*4930*/  @P4 STS [R91+0x140], RZ ;  /* 0x000140ff5b004388 */ /* 0x0007e80000000800 */
[----:B------:R3:W-:Y:S01]  /*4940*/  @!P5 STS [R91+0x100], R70 ;  /* 0x000100465b00d388 */ /* 0x0007e20000000800 */
[----:B--2---:R-:W-:-:S03]  /*4950*/  @!P0 FMUL R72, R72, R72 ;  /* 0x0000004848488220 */ /* 0x004fc60000400000 */
[----:B------:R3:W-:Y:S04]  /*4960*/  @!P6 STS [R91+0x1c0], R80 ;  /* 0x0001c0505b00e388 */ /* 0x0007e80000000800 */
[----:B------:R3:W-:Y:S01]  /*4970*/  @!P4 STS [R91+0x140], R72 ;  /* 0x000140485b00c388 */ /* 0x0007e20000000800 */
[----:B------:R-:W-:Y:S06]  /*4980*/  BAR.SYNC.DEFER_BLOCKING 0x0 ;  /* 0x0000000000007b1d */ /* 0x000fec0000010000 */
.L_x_4:
[----:B---3--:R-:W-:Y:S02]  /*4990*/  LEA R68, R2, R79, 0x7 ;  /* 0x0000004f02447211 */ /* 0x008fe400078e38ff */
[----:B------:R-:W-:Y:S02]  /*49a0*/  LEA R69, R79, R95, 0x7 ;  /* 0x0000005f4f457211 */ /* 0x000fe400078e38ff */
[----:B------:R-:W-:Y:S02]  /*49b0*/  LEA R80, R68, UR6, 0x2 ;  /* 0x0000000644507c11 */ /* 0x000fe4000f8e10ff */
[----:B------:R-:W-:Y:S02]  /*49c0*/  LEA R78, R69, UR10, 0x2 ;  /* 0x0000000a454e7c11 */ /* 0x000fe4000f8e10ff */
[----:B------:R-:W-:Y:S01]  /*49d0*/  IADD3 R79, PT, PT, R79, 0x1, RZ ;  /* 0x000000014f4f7810 */ /* 0x000fe20007ffe0ff */
[----:B------:R-:W-:Y:S03]  /*49e0*/  LDS R81, [R80] ;  /* 0x0000000050517984 */ /* 0x000fe60000000800 */
[----:B------:R-:W-:Y:S01]  /*49f0*/  ISETP.NE.AND P0, PT, R79, 0x10, PT ;  /* 0x000000104f00780c */ /* 0x000fe20003f05270 */
[----:B------:R-:W0:Y:S04]  /*4a00*/  LDS.128 R68, [R78] ;  /* 0x000000004e447984 */ /* 0x000e280000000c00 */
[----:B------:R-:W2:Y:S04]  /*4a10*/  LDS R96, [R80+0x40] ;  /* 0x0000400050607984 */ /* 0x000ea80000000800 */
[----:B------:R-:W3:Y:S04]  /*4a20*/  LDS R98, [R80+0x80] ;  /* 0x0000800050627984 */ /* 0x000ee80000000800 */
[----:B------:R-:W4:Y:S04]  /*4a30*/  LDS R104, [R80+0xc0] ;  /* 0x0000c00050687984 */ /* 0x000f280000000800 */
[----:B------:R-:W1:Y:S04]  /*4a40*/  LDS R106, [R80+0x100] ;  /* 0x00010000506a7984 */ /* 0x000e680000000800 */
[----:B------:R-:W1:Y:S04]  /*4a50*/  LDS R108, [R80+0x140] ;  /* 0x00014000506c7984 */ /* 0x000e680000000800 */
[----:B------:R-:W1:Y:S04]  /*4a60*/  LDS R110, [R80+0x180] ;  /* 0x00018000506e7984 */ /* 0x000e680000000800 */
[----:B------:R-:W1:Y:S04]  /*4a70*/  LDS R112, [R80+0x1c0] ;  /* 0x0001c00050707984 */ /* 0x000e680000000800 */
[----:B------:R-:W1:Y:S01]  /*4a80*/  LDS.128 R72, [R78+0x10] ;  /* 0x000010004e487984 */ /* 0x000e620000000c00 */
[C---:B0----5:R-:W-:Y:S01]  /*4a90*/  FFMA R64, R81.reuse, R68, R64 ;  /* 0x0000004451407223 */ /* 0x061fe20000000040 */
[C---:B------:R-:W-:Y:S01]  /*4aa0*/  FFMA R65, R81.reuse, R69, R65 ;  /* 0x0000004551417223 */ /* 0x040fe20000000041 */
[C---:B------:R-:W-:Y:S01]  /*4ab0*/  FFMA R66, R81.reuse, R70, R66 ;  /* 0x0000004651427223 */ /* 0x040fe20000000042 */
[C---:B------:R-:W-:Y:S01]  /*4ac0*/  FFMA R67, R81.reuse, R71, R67 ;  /* 0x0000004751437223 */ /* 0x040fe20000000043 */
[----:B--2---:R-:W-:Y:S01]  /*4ad0*/  FFMA R56, R68, R96, R56 ;  /* 0x0000006044387223 */ /* 0x004fe20000000038 */
[C---:B------:R-:W-:Y:S01]  /*4ae0*/  FFMA R57, R96.reuse, R69, R57 ;  /* 0x0000004560397223 */ /* 0x040fe20000000039 */
[C---:B------:R-:W-:Y:S01]  /*4af0*/  FFMA R58, R96.reuse, R70, R58 ;  /* 0x00000046603a7223 */ /* 0x040fe2000000003a */
[----:B------:R-:W-:Y:S01]  /*4b00*/  FFMA R59, R96, R71, R59 ;  /* 0x00000047603b7223 */ /* 0x000fe2000000003b */
[----:B---3--:R-:W-:Y:S01]  /*4b10*/  FFMA R48, R68, R98, R48 ;  /* 0x0000006244307223 */ /* 0x008fe20000000030 */
[C---:B------:R-:W-:Y:S01]  /*4b20*/  FFMA R49, R98.reuse, R69, R49 ;  /* 0x0000004562317223 */ /* 0x040fe20000000031 */
[C---:B------:R-:W-:Y:S01]  /*4b30*/  FFMA R50, R98.reuse, R70, R50 ;  /* 0x0000004662327223 */ /* 0x040fe20000000032 */
[----:B------:R-:W-:Y:S01]  /*4b40*/  FFMA R51, R98, R71, R51 ;  /* 0x0000004762337223 */ /* 0x000fe20000000033 */
[----:B----4-:R-:W-:Y:S01]  /*4b50*/  FFMA R40, R68, R104, R40 ;  /* 0x0000006844287223 */ /* 0x010fe20000000028 */
[C---:B------:R-:W-:Y:S01]  /*4b60*/  FFMA R41, R104.reuse, R69, R41 ;  /* 0x0000004568297223 */ /* 0x040fe20000000029 */
[C---:B------:R-:W-:Y:S01]  /*4b70*/  FFMA R42, R104.reuse, R70, R42 ;  /* 0x00000046682a7223 */ /* 0x040fe2000000002a */
[----:B------:R-:W-:Y:S01]  /*4b80*/  FFMA R43, R104, R71, R43 ;  /* 0x00000047682b7223 */ /* 0x000fe2000000002b */
[----:B-1----:R-:W-:Y:S01]  /*4b90*/  FFMA R32, R68, R106, R32 ;  /* 0x0000006a44207223 */ /* 0x002fe20000000020 */
[C---:B------:R-:W-:Y:S01]  /*4ba0*/  FFMA R33, R106.reuse, R69, R33 ;  /* 0x000000456a217223 */ /* 0x040fe20000000021 */
[C---:B------:R-:W-:Y:S01]  /*4bb0*/  FFMA R34, R106.reuse, R70, R34 ;  /* 0x000000466a227223 */ /* 0x040fe20000000022 */
[----:B------:R-:W-:Y:S01]  /*4bc0*/  FFMA R35, R106, R71, R35 ;  /* 0x000000476a237223 */ /* 0x000fe20000000023 */
[----:B------:R-:W-:Y:S01]  /*4bd0*/  FFMA R24, R68, R108, R24 ;  /* 0x0000006c44187223 */ /* 0x000fe20000000018 */
        /* <DEDUP_REMOVED lines=43> */
[----:B------:R-:W-:Y:S06]  /*4e90*/  @P0 BRA `(.L_x_4) ;  /* 0xfffffff800bc0947 */ /* 0x000fec000383ffff */
[----:B------:R-:W-:Y:S01]  /*4ea0*/  IADD3 R77, PT, PT, R77, 0x1, RZ ;  /* 0x000000014d4d7810 */ /* 0x000fe20007ffe0ff */
[----:B------:R-:W-:Y:S03]  /*4eb0*/  BAR.SYNC.DEFER_BLOCKING 0x0 ;  /* 0x0000000000007b1d */ /* 0x000fe60000010000 */
[----:B------:R-:W-:-:S13]  /*4ec0*/  ISETP.NE.AND P0, PT, R77, 0x8, PT ;  /* 0x000000084d00780c */ /* 0x000fda0003f05270 */
[----:B------:R-:W-:Y:S05]  /*4ed0*/  @P0 BRA `(.L_x_5) ;  /* 0xfffffff000240947 */ /* 0x000fea000383ffff */
[----:B------:R-:W2:Y:S04]  /*4ee0*/  LDL.128 R68, [R1+0x100] ;  /* 0x0001000001447983 */ /* 0x000ea80000100c00 */
[----:B------:R-:W3:Y:S01]  /*4ef0*/  LDL.128 R72, [R1+0x110] ;  /* 0x0001100001487983 */ /* 0x000ee20000100c00 */
[----:B------:R-:W-:-:S03]  /*4f00*/  IADD3 R0, PT, PT, R0, 0x1, RZ ;  /* 0x0000000100007810 */ /* 0x000fc60007ffe0ff */
[----:B------:R0:W-:Y:S01]  /*4f10*/  STL.128 [R1], R64 ;  /* 0x0000004001007387 */ /* 0x0001e20000100c00 */
[----:B------:R-:W-:-:S03]  /*4f20*/  ISETP.NE.AND P0, PT, R0, UR8, PT ;  /* 0x0000000800007c0c */ /* 0x000fc6000bf05270 */
        /* <DEDUP_REMOVED lines=14> */
[----:B------:R0:W-:Y:S01]  /*5010*/  STL.128 [R1+0xf0], R4 ;  /* 0x0000f00401007387 */ /* 0x0001e20000100c00 */
[----:B------:R-:W-:Y:S06]  /*5020*/  BAR.SYNC.DEFER_BLOCKING 0x0 ;  /* 0x0000000000007b1d */ /* 0x000fec0000010000 */
[----:B--2---:R0:W-:Y:S04]  /*5030*/  STL.128 [R1+0x120], R68 ;  /* 0x0001204401007387 */ /* 0x0041e80000100c00 */
[----:B---3--:R0:W-:Y:S01]  /*5040*/  STL.128 [R1+0x130], R72 ;  /* 0x0001304801007387 */ /* 0x0081e20000100c00 */
[----:B------:R-:W-:Y:S05]  /*5050*/  @P0 BRA `(.L_x_6) ;  /* 0xffffffb400cc0947 */ /* 0x000fea000383ffff */
[----:B0-----:R0:W5:Y:S04]  /*5060*/  LDL.128 R72, [R1+0x140] ;  /* 0x0001400001487983 */ /* 0x0011680000100c00 */
[----:B------:R0:W5:Y:S02]  /*5070*/  LDL.128 R68, [R1+0x150] ;  /* 0x0001500001447983 */ /* 0x0001640000100c00 */
.L_x_0:
[----:B-----5:R-:W-:Y:S01]  /*5080*/  FSETP.GEU.AND P3, PT, |R75|, 1.175494350822287508e-38, PT ;  /* 0x008000004b00780b */ /* 0x020fe20003f6e200 */
[----:B------:R-:W-:Y:S01]  /*5090*/  HFMA2 R80, -RZ, RZ, 15, 0 ;  /* 0x4b800000ff507431 */ /* 0x000fe200000001ff */
[----:B------:R-:W-:Y:S01]  /*50a0*/  FSETP.GEU.AND P6, PT, |R72|, 1.175494350822287508e-38, PT ;  /* 0x008000004800780b */ /* 0x000fe20003fce200 */
[----:B------:R-:W1:Y:S01]  /*50b0*/  S2R R81, SR_TID.X ;  /* 0x0000000000517919 */ /* 0x000e620000002100 */
[----:B------:R-:W-:Y:S02]  /*50c0*/  FSETP.GEU.AND P5, PT, |R73|, 1.175494350822287508e-38, PT ;  /* 0x008000004900780b */ /* 0x000fe40003fae200 */
[----:B------:R-:W-:Y:S02]  /*50d0*/  FSETP.GEU.AND P4, PT, |R74|, 1.175494350822287508e-38, PT ;  /* 0x008000004a00780b */ /* 0x000fe40003f8e200 */
[----:B------:R-:W-:Y:S02]  /*50e0*/  MOV R76, R70 ;  /* 0x00000046004c7202 */ /* 0x000fe40000000f00 */
[----:B------:R-:W-:-:S02]  /*50f0*/  MOV R77, R68 ;  /* 0x00000044004d7202 */ /* 0x000fc40000000f00 */
[----:B------:R-:W-:Y:S01]  /*5100*/  FSETP.GEU.AND P0, PT, |R76|, 1.175494350822287508e-38, PT ;  /* 0x008000004c00780b */ /* 0x000fe20003f0e200 */
[----:B------:R-:W-:Y:S01]  /*5110*/  @!P3 FMUL R75, R75, 16777216 ;  /* 0x4b8000004b4bb820 */ /* 0x000fe20000400000 */
[----:B------:R-:W-:Y:S01]  /*5120*/  FSEL R3, R80, 1, !P6 ;  /* 0x3f80000050037808 */ /* 0x000fe20007000000 */
[----:B------:R-:W-:Y:S01]  /*5130*/  @!P6 FMUL R72, R72, 16777216 ;  /* 0x4b8000004848e820 */ /* 0x000fe20000400000 */
[----:B------:R-:W-:Y:S01]  /*5140*/  FSETP.GEU.AND P6, PT, |R71|, 1.175494350822287508e-38, PT ;  /* 0x008000004700780b */ /* 0x000fe20003fce200 */
[----:B------:R-:W-:Y:S01]  /*5150*/  MUFU.RCP R70, R75 ;  /* 0x0000004b00467308 */ /* 0x000fe20000001000 */
[----:B------:R-:W-:Y:S01]  /*5160*/  @!P5 FMUL R73, R73, 16777216 ;  /* 0x4b8000004949d820 */ /* 0x000fe20000400000 */
[----:B------:R-:W-:Y:S01]  /*5170*/  @!P4 FMUL R74, R74, 16777216 ;  /* 0x4b8000004a4ac820 */ /* 0x000fe20000400000 */
[----:B------:R-:W-:Y:S02]  /*5180*/  FSETP.GEU.AND P2, PT, |R77|, 1.175494350822287508e-38, PT ;  /* 0x008000004d00780b */ /* 0x000fe40003f4e200 */
[----:B------:R-:W-:-:S02]  /*5190*/  MOV R79, R69 ;  /* 0x00000045004f7202 */ /* 0x000fc40000000f00 */
[----:B------:R-:W-:Y:S01]  /*51a0*/  FSEL R69, R80, 1, !P5 ;  /* 0x3f80000050457808 */ /* 0x000fe20006800000 */
[----:B------:R-:W2:Y:S01]  /*51b0*/  MUFU.RCP R0, R72 ;  /* 0x0000004800007308 */ /* 0x000ea20000001000 */
[----:B------:R-:W-:Y:S01]  /*51c0*/  @!P0 FMUL R76, R76, 16777216 ;  /* 0x4b8000004c4c8820 */ /* 0x000fe20000400000 */
[----:B------:R-:W-:Y:S02]  /*51d0*/  FSETP.GEU.AND P1, PT, |R79|, 1.175494350822287508e-38, PT ;  /* 0x008000004f00780b */ /* 0x000fe40003f2e200 */
[----:B------:R-:W-:-:S04]  /*51e0*/  @!P6 FMUL R71, R71, 16777216 ;  /* 0x4b8000004747e820 */ /* 0x000fc80000400000 */
[----:B------:R3:W4:Y:S01]  /*51f0*/  MUFU.RCP R2, R73 ;  /* 0x0000004900027308 */ /* 0x0007220000001000 */
[----:B------:R-:W-:-:S06]  /*5200*/  @!P2 FMUL R77, R77, 16777216 ;  /* 0x4b8000004d4da820 */ /* 0x000fcc0000400000 */
[----:B------:R-:W-:Y:S01]  /*5210*/  @!P1 FMUL R79, R79, 16777216 ;  /* 0x4b8000004f4f9820 */ /* 0x000fe20000400000 */
[----:B------:R0:W1:Y:S01]  /*5220*/  MUFU.RCP R68, R74 ;  /* 0x0000004a00447308 */ /* 0x0000620000001000 */
[----:B---3--:R-:W-:Y:S01]  /*5230*/  FSEL R73, R80, 1, !P3 ;  /* 0x3f80000050497808 */ /* 0x008fe20005800000 */
[----:B--2---:R-:W-:Y:S01]  /*5240*/  FMUL R3, R0, R3 ;  /* 0x0000000300037220 */ /* 0x004fe20000400000 */
[----:B------:R-:W-:-:S03]  /*5250*/  FSEL R0, R80, 1, !P1 ;  /* 0x3f80000050007808 */ /* 0x000fc60004800000 */
[C---:B------:R-:W-:Y:S01]  /*5260*/  FMUL R64, R3.reuse, R64 ;  /* 0x0000004003407220 */ /* 0x040fe20000400000 */
[C---:B------:R-:W-:Y:S01]  /*5270*/  FMUL R65, R3.reuse, R65 ;  /* 0x0000004103417220 */ /* 0x040fe20000400000 */
[----:B------:R-:W2:Y:S01]  /*5280*/  MUFU.RCP R76, R76 ;  /* 0x0000004c004c7308 */ /* 0x000ea20000001000 */
[----:B0-----:R-:W-:Y:S01]  /*5290*/  FMUL R74, R70, R73 ;  /* 0x00000049464a7220 */ /* 0x001fe20000400000 */
[C---:B------:R-:W-:Y:S01]  /*52a0*/  FMUL R66, R3.reuse, R66 ;  /* 0x0000004203427220 */ /* 0x040fe20000400000 */
[----:B------:R-:W0:Y:S01]  /*52b0*/  S2R R70, SR_TID.Y ;  /* 0x0000000000467919 */ /* 0x000e220000002200 */
[C---:B------:R-:W-:Y:S01]  /*52c0*/  FMUL R67, R3.reuse, R67 ;  /* 0x0000004303437220 */ /* 0x040fe20000400000 */
[C---:B------:R-:W-:Y:S01]  /*52d0*/  FMUL R60, R3.reuse, R60 ;  /* 0x0000003c033c7220 */ /* 0x040fe20000400000 */
[C---:B------:R-:W-:Y:S01]  /*52e0*/  FMUL R61, R3.reuse, R61 ;  /* 0x0000003d033d7220 */ /* 0x040fe20000400000 */
[C---:B------:R-:W-:Y:S01]  /*52f0*/  FMUL R62, R3.reuse, R62 ;  /* 0x0000003e033e7220 */ /* 0x040fe20000400000 */
[----:B------:R-:W-:Y:S01]  /*5300*/  FMUL R63, R3, R63 ;  /* 0x0000003f033f7220 */ /* 0x000fe20000400000 */
[----:B------:R3:W-:Y:S01]  /*5310*/  MUFU.RCP R78, R71 ;  /* 0x00000047004e7308 */ /* 0x0007e20000001000 */
[----:B------:R-:W0:Y:S01]  /*5320*/  LDC R3, c[0x0][0x39c] ;  /* 0x0000e700ff037b82 */ /* 0x000e220000000800 */
[----:B----4-:R-:W-:Y:S01]  /*5330*/  FMUL R69, R2, R69 ;  /* 0x0000004502457220 */ /* 0x010fe20000400000 */
[----:B------:R-:W-:Y:S01]  /*5340*/  FSEL R73, R80, 1, !P2 ;  /* 0x3f80000050497808 */ /* 0x000fe20005000000 */
[C---:B------:R-:W-:Y:S01]  /*5350*/  FMUL R40, R74.reuse, R40 ;  /* 0x000000284a287220 */ /* 0x040fe20000400000 */
[----:B------:R-:W-:Y:S01]  /*5360*/  FMUL R41, R74, R41 ;  /* 0x000000294a297220 */ /* 0x000fe20000400000 */
[C---:B------:R-:W-:Y:S01]  /*5370*/  FMUL R56, R69.reuse, R56 ;  /* 0x0000003845387220 */ /* 0x040fe20000400000 */
[C---:B------:R-:W-:Y:S01]  /*5380*/  FMUL R57, R69.reuse, R57 ;  /* 0x0000003945397220 */ /* 0x040fe20000400000 */
[----:B------:R4:W2:Y:S01]  /*5390*/  MUFU.RCP R72, R77 ;  /* 0x0000004d00487308 */ /* 0x0008a20000001000 */
[----:B---3--:R-:W-:Y:S01]  /*53a0*/  FSEL R71, R80, 1, !P4 ;  /* 0x3f80000050477808 */ /* 0x008fe20006000000 */
[C---:B------:R-:W-:Y:S01]  /*53b0*/  FMUL R58, R69.reuse, R58 ;  /* 0x0000003a453a7220 */ /* 0x040fe20000400000 */
[C---:B------:R-:W-:Y:S01]  /*53c0*/  FMUL R59, R69.reuse, R59 ;  /* 0x0000003b453b7220 */ /* 0x040fe20000400000 */
[C---:B------:R-:W-:Y:S01]  /*53d0*/  FMUL R52, R69.reuse, R52 ;  /* 0x0000003445347220 */ /* 0x040fe20000400000 */
[C---:B------:R-:W-:Y:S01]  /*53e0*/  FMUL R53, R69.reuse, R53 ;  /* 0x0000003545357220 */ /* 0x040fe20000400000 */
[----:B-1----:R-:W-:Y:S01]  /*53f0*/  FMUL R68, R68, R71 ;  /* 0x0000004744447220 */ /* 0x002fe20000400000 */
[C---:B------:R-:W-:Y:S01]  /*5400*/  FMUL R54, R69.reuse, R54 ;  /* 0x0000003645367220 */ /* 0x040fe20000400000 */
[----:B------:R-:W-:Y:S01]  /*5410*/  FMUL R55, R69, R55 ;  /* 0x0000003745377220 */ /* 0x000fe20000400000 */
[----:B----4-:R-:W-:Y:S01]  /*5420*/  FSEL R77, R80, 1, !P0 ;  /* 0x3f800000504d7808 */ /* 0x010fe20004000000 */
[C---:B------:R-:W-:Y:S01]  /*5430*/  FMUL R48, R68.reuse, R48 ;  /* 0x0000003044307220 */ /* 0x040fe20000400000 */
[C---:B------:R-:W-:Y:S01]  /*5440*/  FMUL R49, R68.reuse, R49 ;  /* 0x0000003144317220 */ /* 0x040fe20000400000 */
[C---:B------:R-:W-:Y:S01]  /*5450*/  FMUL R50, R68.reuse, R50 ;  /* 0x0000003244327220 */ /* 0x040fe20000400000 */
[C---:B------:R-:W-:Y:S01]  /*5460*/  FMUL R51, R68.reuse, R51 ;  /* 0x0000003344337220 */ /* 0x040fe20000400000 */
[C---:B------:R-:W-:Y:S01]  /*5470*/  FMUL R44, R68.reuse, R44 ;  /* 0x0000002c442c7220 */ /* 0x040fe20000400000 */
[C---:B------:R-:W-:Y:S01]  /*5480*/  FMUL R45, R68.reuse, R45 ;  /* 0x0000002d442d7220 */ /* 0x040fe20000400000 */
[C---:B------:R-:W-:Y:S01]  /*5490*/  FMUL R46, R68.reuse, R46 ;  /* 0x0000002e442e7220 */ /* 0x040fe20000400000 */
[----:B------:R-:W-:Y:S01]  /*54a0*/  FMUL R47, R68, R47 ;  /* 0x0000002f442f7220 */ /* 0x000fe20000400000 */
[----:B------:R-:W1:Y:S01]  /*54b0*/  MUFU.RCP R75, R79 ;  /* 0x0000004f004b7308 */ /* 0x000e620000001000 */
[----:B------:R-:W3:Y:S01]  /*54c0*/  LDC.64 R68, c[0x0][0x3a0] ;  /* 0x0000e800ff447b82 */ /* 0x000ee20000000a00 */
[----:B--2---:R-:W-:Y:S01]  /*54d0*/  FMUL R2, R76, R77 ;  /* 0x0000004d4c027220 */ /* 0x004fe20000400000 */
[----:B------:R-:W-:Y:S01]  /*54e0*/  LEA R76, R81, UR4, 0x3 ;  /* 0x00000004514c7c11 */ /* 0x000fe2000f8e18ff */
[----:B------:R-:W-:Y:S01]  /*54f0*/  FMUL R73, R72, R73 ;  /* 0x0000004948497220 */ /* 0x000fe20000400000 */
[----:B0-----:R-:W-:Y:S01]  /*5500*/  LEA R72, R70, UR5, 0x3 ;  /* 0x0000000546487c11 */ /* 0x001fe2000f8e18ff */
[----:B------:R-:W-:Y:S01]  /*5510*/  FMUL R42, R74, R42 ;  /* 0x0000002a4a2a7220 */ /* 0x000fe20000400000 */
[----:B------:R-:W-:Y:S01]  /*5520*/  IADD3 R70, PT, PT, R76, 0x4, RZ ;  /* 0x000000044c467810 */ /* 0x000fe20007ffe0ff */
[C---:B------:R-:W-:Y:S01]  /*5530*/  FMUL R43, R74.reuse, R43 ;  /* 0x0000002b4a2b7220 */ /* 0x040fe20000400000 */
[C---:B------:R-:W-:Y:S01]  /*5540*/  FMUL R36, R74.reuse, R36 ;  /* 0x000000244a247220 */ /* 0x040fe20000400000 */
[C---:B------:R-:W-:Y:S01]  /*5550*/  FMUL R37, R74.reuse, R37 ;  /* 0x000000254a257220 */ /* 0x040fe20000400000 */
[C---:B------:R-:W-:Y:S01]  /*5560*/  FMUL R38, R74.reuse, R38 ;  /* 0x000000264a267220 */ /* 0x040fe20000400000 */
[----:B------:R-:W-:Y:S01]  /*5570*/  FMUL R39, R74, R39 ;  /* 0x000000274a277220 */ /* 0x000fe20000400000 */
[----:B------:R-:W-:Y:S01]  /*5580*/  ISETP.GE.U32.AND P1, PT, R76, R3, PT ;  /* 0x000000034c00720c */ /* 0x000fe20003f26070 */
[C---:B------:R-:W-:Y:S01]  /*5590*/  FMUL R32, R73.reuse, R32 ;  /* 0x0000002049207220 */ /* 0x040fe20000400000 */
[----:B------:R-:W-:Y:S01]  /*55a0*/  IADD3 R74, PT, PT, R72, 0x1, RZ ;  /* 0x00000001484a7810 */ /* 0x000fe20007ffe0ff */
[----:B------:R-:W-:Y:S01]  /*55b0*/  FMUL R33, R73, R33 ;  /* 0x0000002149217220 */ /* 0x000fe20000400000 */
[----:B------:R-:W-:Y:S01]  /*55c0*/  ISETP.GE.U32.AND P0, PT, R70, R3, PT ;  /* 0x000000034600720c */ /* 0x000fe20003f06070 */
[----:B-1----:R-:W-:Y:S01]  /*55d0*/  FMUL R71, R75, R0 ;  /* 0x000000004b477220 */ /* 0x002fe20000400000 */
[----:B------:R-:W-:Y:S01]  /*55e0*/  FSEL R79, R80, 1, !P6 ;  /* 0x3f800000504f7808 */ /* 0x000fe20007000000 */
[C---:B------:R-:W-:Y:S01]  /*55f0*/  FMUL R34, R73.reuse, R34 ;  /* 0x0000002249227220 */ /* 0x040fe20000400000 */
[----:B------:R-:W-:Y:S01]  /*5600*/  ISETP.GE.U32.OR P3, PT, R72, UR12, P1 ;  /* 0x0000000c48007c0c */ /* 0x000fe20008f66470 */
[C---:B------:R-:W-:Y:S01]  /*5610*/  FMUL R35, R73.reuse, R35 ;  /* 0x0000002349237220 */ /* 0x040fe20000400000 */
[----:B------:R-:W-:Y:S01]  /*5620*/  ISETP.GE.U32.OR P6, PT, R74, UR12, P1 ;  /* 0x0000000c4a007c0c */ /* 0x000fe20008fc6470 */
[----:B------:R-:W-:Y:S01]  /*5630*/  FMUL R0, R78, R79 ;  /* 0x0000004f4e007220 */ /* 0x000fe20000400000 */
[----:B------:R-:W-:Y:S01]  /*5640*/  ISETP.GE.U32.OR P4, PT, R74, UR12, P0 ;  /* 0x0000000c4a007c0c */ /* 0x000fe20008786470 */
[C---:B------:R-:W-:Y:S01]  /*5650*/  IMAD R74, R72.reuse, R3, R76 ;  /* 0x00000003484a7224 */ /* 0x040fe200078e024c */
[C---:B------:R-:W-:Y:S01]  /*5660*/  ISETP.GE.U32.AND P2, PT, R72.reuse, UR12, PT ;  /* 0x0000000c48007c0c */ /* 0x040fe2000bf46070 */
[C---:B------:R-:W-:Y:S01]  /*5670*/  FMUL R28, R73.reuse, R28 ;  /* 0x0000001c491c7220 */ /* 0x040fe20000400000 */
[----:B------:R-:W-:Y:S01]  /*5680*/  IADD3 R77, PT, PT, R72, 0x2, RZ ;  /* 0x00000002484d7810 */ /* 0x000fe20007ffe0ff */
[C---:B------:R-:W-:Y:S01]  /*5690*/  FMUL R29, R73.reuse, R29 ;  /* 0x0000001d491d7220 */ /* 0x040fe20000400000 */
[-C--:B------:R-:W-:Y:S01]  /*56a0*/  ISETP.GE.U32.OR P2, PT, R70, R3.reuse, P2 ;  /* 0x000000034600720c */ /* 0x080fe20001746470 */
[----:B------:R-:W-:Y:S01]  /*56b0*/  FMUL R30, R73, R30 ;  /* 0x0000001e491e7220 */ /* 0x000fe20000400000 */
[C---:B------:R-:W-:Y:S01]  /*56c0*/  IADD3 R78, PT, PT, R74.reuse, R3, RZ ;  /* 0x000000034a4e7210 */ /* 0x040fe20007ffe0ff */
[----:B---3--:R-:W-:Y:S01]  /*56d0*/  IMAD.WIDE.U32 R74, R74, 0x4, R68 ;  /* 0x000000044a4a7825 */ /* 0x008fe200078e0044 */
[----:B------:R-:W-:-:S03]  /*56e0*/  ISETP.GE.U32.OR P5, PT, R77, UR12, P1 ;  /* 0x0000000c4d007c0c */ /* 0x000fc60008fa6470 */
[----:B------:R-:W-:Y:S01]  /*56f0*/  FMUL R31, R73, R31 ;  /* 0x0000001f491f7220 */ /* 0x000fe20000400000 */
[----:B------:R-:W-:Y:S01]  /*5700*/  FMUL R24, R71, R24 ;  /* 0x0000001847187220 */ /* 0x000fe20000400000 */
[----:B------:R-:W-:Y:S01]  /*5710*/  IMAD R73, R72, R3, R3 ;  /* 0x0000000348497224 */ /* 0x000fe200078e0203 */
[----:B------:R0:W-:Y:S01]  /*5720*/  @!P3 STG.E.128 desc[UR14][R74.64], R64 ;  /* 0x000000404a00b986 */ /* 0x0001e2000c101d0e */
[----:B------:R-:W-:Y:S01]  /*5730*/  ISETP.GE.U32.OR P3, PT, R77, UR12, P0 ;  /* 0x0000000c4d007c0c */ /* 0x000fe20008766470 */
[C---:B------:R-:W-:Y:S01]  /*5740*/  FMUL R25, R71.reuse, R25 ;  /* 0x0000001947197220 */ /* 0x040fe20000400000 */
[C---:B------:R-:W-:Y:S01]  /*5750*/  FMUL R26, R71.reuse, R26 ;  /* 0x0000001a471a7220 */ /* 0x040fe20000400000 */
[C---:B------:R-:W-:Y:S01]  /*5760*/  FMUL R27, R71.reuse, R27 ;  /* 0x0000001b471b7220 */ /* 0x040fe20000400000 */
[C---:B------:R-:W-:Y:S01]  /*5770*/  FMUL R20, R71.reuse, R20 ;  /* 0x0000001447147220 */ /* 0x040fe20000400000 */
[C---:B------:R-:W-:Y:S01]  /*5780*/  FMUL R21, R71.reuse, R21 ;  /* 0x0000001547157220 */ /* 0x040fe20000400000 */
[C---:B------:R-:W-:Y:S01]  /*5790*/  FMUL R22, R71.reuse, R22 ;  /* 0x0000001647167220 */ /* 0x040fe20000400000 */
[----:B------:R-:W-:Y:S01]  /*57a0*/  FMUL R23, R71, R23 ;  /* 0x0000001747177220 */ /* 0x000fe20000400000 */
[--C-:B------:R-:W-:Y:S01]  /*57b0*/  @!P6 IMAD.WIDE.U32 R76, R78, 0x4, R68.reuse ;  /* 0x000000044e4ce825 */ /* 0x100fe200078e0044 */
[----:B------:R-:W-:Y:S01]  /*57c0*/  @!P4 IADD3 R79, PT, PT, R70, R73, RZ ;  /* 0x00000049464fc210 */ /* 0x000fe20007ffe0ff */
[----:B------:R-:W-:Y:S01]  /*57d0*/  @!P2 STG.E.128 desc[UR14][R74.64+0x10], R60 ;  /* 0x0000103c4a00a986 */ /* 0x000fe2000c101d0e */
[-C--:B------:R-:W-:Y:S01]  /*57e0*/  IADD3 R71, PT, PT, R78, R3.reuse, RZ ;  /* 0x000000034e477210 */ /* 0x080fe20007ffe0ff */
[----:B------:R-:W-:Y:S01]  /*57f0*/  FMUL R16, R2, R16 ;  /* 0x0000001002107220 */ /* 0x000fe20000400000 */
[----:B------:R-:W-:Y:S01]  /*5800*/  IADD3 R82, PT, PT, R72, 0x3, RZ ;  /* 0x0000000348527810 */ /* 0x000fe20007ffe0ff */
[----:B------:R1:W-:Y:S01]  /*5810*/  @!P6 STG.E.128 desc[UR14][R76.64], R56 ;  /* 0x000000384c00e986 */ /* 0x0003e2000c101d0e */
[----:B------:R-:W-:Y:S01]  /*5820*/  @!P4 IMAD.WIDE.U32 R78, R79, 0x4, R68 ;  /* 0x000000044f4ec825 */ /* 0x000fe200078e0044 */
[----:B------:R-:W-:-:S03]  /*5830*/  IADD3 R73, PT, PT, R73, R3, RZ ;  /* 0x0000000349497210 */ /* 0x000fc60007ffe0ff */
[----:B------:R-:W-:Y:S01]  /*5840*/  FMUL R17, R2, R17 ;  /* 0x0000001102117220 */ /* 0x000fe20000400000 */
[C---:B------:R-:W-:Y:S01]  /*5850*/  ISETP.GE.U32.OR P6, PT, R82.reuse, UR12, P1 ;  /* 0x0000000c52007c0c */ /* 0x040fe20008fc6470 */
[C---:B------:R-:W-:Y:S01]  /*5860*/  @!P5 IMAD.WIDE.U32 R80, R71.reuse, 0x4, R68 ;  /* 0x000000044750d825 */ /* 0x040fe200078e0044 */
[----:B------:R-:W-:Y:S01]  /*5870*/  ISETP.GE.U32.OR P2, PT, R82, UR12, P0 ;  /* 0x0000000c52007c0c */ /* 0x000fe20008746470 */
[----:B------:R2:W-:Y:S01]  /*5880*/  @!P4 STG.E.128 desc[UR14][R78.64], R52 ;  /* 0x000000344e00c986 */ /* 0x0005e2000c101d0e */
[----:B0-----:R-:W-:Y:S01]  /*5890*/  IADD3 R64, PT, PT, R72, 0x4, RZ ;  /* 0x0000000448407810 */ /* 0x001fe20007ffe0ff */
[----:B------:R-:W-:Y:S01]  /*58a0*/  FMUL R18, R2, R18 ;  /* 0x0000001202127220 */ /* 0x000fe20000400000 */
[----:B------:R-:W-:Y:S01]  /*58b0*/  IADD3 R71, PT, PT, R71, R3, RZ ;  /* 0x0000000347477210 */ /* 0x000fe20007ffe0ff */
[----:B------:R0:W-:Y:S01]  /*58c0*/  @!P5 STG.E.128 desc[UR14][R80.64], R48 ;  /* 0x000000305000d986 */ /* 0x0001e2000c101d0e */
[----:B------:R-:W-:Y:S01]  /*58d0*/  ISETP.GE.U32.OR P5, PT, R64, UR12, P1 ;  /* 0x0000000c40007c0c */ /* 0x000fe20008fa6470 */
[C---:B------:R-:W-:Y:S01]  /*58e0*/  FMUL R19, R2.reuse, R19 ;  /* 0x0000001302137220 */ /* 0x040fe20000400000 */
[C---:B------:R-:W-:Y:S01]  /*58f0*/  FMUL R12, R2.reuse, R12 ;  /* 0x0000000c020c7220 */ /* 0x040fe20000400000 */
[C---:B------:R-:W-:Y:S01]  /*5900*/  FMUL R13, R2.reuse, R13 ;  /* 0x0000000d020d7220 */ /* 0x040fe20000400000 */
[C---:B------:R-:W-:Y:S01]  /*5910*/  FMUL R14, R2.reuse, R14 ;  /* 0x0000000e020e7220 */ /* 0x040fe20000400000 */
[----:B------:R-:W-:Y:S01]  /*5920*/  FMUL R15, R2, R15 ;  /* 0x0000000f020f7220 */ /* 0x000fe20000400000 */
[----:B-1----:R-:W-:-:S02]  /*5930*/  IADD3 R56, PT, PT, R73, R3, RZ ;  /* 0x0000000349387210 */ /* 0x002fc40007ffe0ff */
[----:B------:R-:W-:Y:S02]  /*5940*/  @!P3 IADD3 R73, PT, PT, R70, R73, RZ ;  /* 0x000000494649b210 */ /* 0x000fe40007ffe0ff */
[----:B------:R-:W-:Y:S02]  /*5950*/  ISETP.GE.U32.OR P4, PT, R64, UR12, P0 ;  /* 0x0000000c40007c0c */ /* 0x000fe40008786470 */
[----:B------:R-:W-:Y:S02]  /*5960*/  IADD3 R2, PT, PT, R72, 0x5, RZ ;  /* 0x0000000548027810 */ /* 0x000fe40007ffe0ff */
[----:B--2---:R-:W-:Y:S02]  /*5970*/  @!P2 IADD3 R53, PT, PT, R70, R56, RZ ;  /* 0x000000384635a210 */ /* 0x004fe40007ffe0ff */
[----:B------:R-:W-:Y:S01]  /*5980*/  IADD3 R56, PT, PT, R56, R3, RZ ;  /* 0x0000000338387210 */ /* 0x000fe20007ffe0ff */
[----:B0-----:R-:W-:-:S04]  /*5990*/  @!P3 IMAD.WIDE.U32 R48, R73, 0x4, R68 ;  /* 0x000000044930b825 */ /* 0x001fc800078e0044 */
[C-C-:B------:R-:W-:Y:S01]  /*59a0*/  @!P6 IMAD.WIDE.U32 R50, R71.reuse, 0x4, R68.reuse ;  /* 0x000000044732e825 */ /* 0x140fe200078e0044 */
[----:B------:R-:W-:Y:S01]  /*59b0*/  IADD3 R71, PT, PT, R71, R3, RZ ;  /* 0x0000000347477210 */ /* 0x000fe20007ffe0ff */
[----:B------:R0:W-:Y:S01]  /*59c0*/  @!P3 STG.E.128 desc[UR14][R48.64], R44 ;  /* 0x0000002c3000b986 */ /* 0x0001e2000c101d0e */
[----:B------:R-:W-:Y:S01]  /*59d0*/  ISETP.GE.U32.OR P3, PT, R2, UR12, P0 ;  /* 0x0000000c02007c0c */ /* 0x000fe20008766470 */
[--C-:B------:R-:W-:Y:S01]  /*59e0*/  @!P2 IMAD.WIDE.U32 R52, R53, 0x4, R68.reuse ;  /* 0x000000043534a825 */ /* 0x100fe200078e0044 */
[----:B------:R-:W-:Y:S01]  /*59f0*/  @!P4 IADD3 R57, PT, PT, R70, R56, RZ ;  /* 0x000000384639c210 */ /* 0x000fe20007ffe0ff */
[----:B------:R1:W-:Y:S01]  /*5a00*/  @!P6 STG.E.128 desc[UR14][R50.64], R40 ;  /* 0x000000283200e986 */ /* 0x0003e2000c101d0e */
[----:B------:R-:W-:Y:S01]  /*5a10*/  ISETP.GE.U32.OR P6, PT, R2, UR12, P1 ;  /* 0x0000000c02007c0c */ /* 0x000fe20008fc6470 */
[----:B------:R-:W-:Y:S01]  /*5a20*/  @!P5 IMAD.WIDE.U32 R54, R71, 0x4, R68 ;  /* 0x000000044736d825 */ /* 0x000fe200078e0044 */
[C---:B------:R-:W-:Y:S01]  /*5a30*/  IADD3 R2, PT, PT, R72.reuse, 0x6, RZ ;  /* 0x0000000648027810 */ /* 0x040fe20007ffe0ff */
[----:B------:R2:W-:Y:S01]  /*5a40*/  @!P2 STG.E.128 desc[UR14][R52.64], R36 ;  /* 0x000000243400a986 */ /* 0x0005e2000c101d0e */
[----:B------:R-:W-:-:S02]  /*5a50*/  IADD3 R72, PT, PT, R72, 0x7, RZ ;  /* 0x0000000748487810 */ /* 0x000fc40007ffe0ff */
[C---:B------:R-:W-:Y:S01]  /*5a60*/  ISETP.GE.U32.OR P2, PT, R2.reuse, UR12, P0 ;  /* 0x0000000c02007c0c */ /* 0x040fe20008746470 */
[----:B------:R3:W-:Y:S01]  /*5a70*/  @!P5 STG.E.128 desc[UR14][R54.64], R32 ;  /* 0x000000203600d986 */ /* 0x0007e2000c101d0e */
[----:B------:R-:W-:Y:S02]  /*5a80*/  ISETP.GE.U32.OR P5, PT, R2, UR12, P1 ;  /* 0x0000000c02007c0c */ /* 0x000fe40008fa6470 */
[----:B------:R-:W-:Y:S02]  /*5a90*/  ISETP.GE.U32.OR P1, PT, R72, UR12, P1 ;  /* 0x0000000c48007c0c */ /* 0x000fe40008f26470 */
[-C--:B------:R-:W-:Y:S01]  /*5aa0*/  IADD3 R56, PT, PT, R56, R3.reuse, RZ ;  /* 0x0000000338387210 */ /* 0x080fe20007ffe0ff */
[C---:B0-----:R-:W-:Y:S01]  /*5ab0*/  FMUL R44, R0.reuse, R8 ;  /* 0x00000008002c7220 */ /* 0x041fe20000400000 */
[----:B------:R-:W-:Y:S01]  /*5ac0*/  IADD3 R8, PT, PT, R71, R3, RZ ;  /* 0x0000000347087210 */ /* 0x000fe20007ffe0ff */
[----:B------:R-:W-:Y:S01]  /*5ad0*/  FMUL R45, R0, R9 ;  /* 0x00000009002d7220 */ /* 0x000fe20000400000 */
[----:B------:R-:W-:Y:S01]  /*5ae0*/  ISETP.GE.U32.OR P0, PT, R72, UR12, P0 ;  /* 0x0000000c48007c0c */ /* 0x000fe20008706470 */
[----:B-1----:R-:W-:Y:S01]  /*5af0*/  @!P4 IMAD.WIDE.U32 R40, R57, 0x4, R68 ;  /* 0x000000043928c825 */ /* 0x002fe200078e0044 */
[----:B------:R-:W-:-:S03]  /*5b00*/  IADD3 R2, PT, PT, R8, R3, RZ ;  /* 0x0000000308027210 */ /* 0x000fc60007ffe0ff */
[C---:B------:R-:W-:Y:S01]  /*5b10*/  FMUL R46, R0.reuse, R10 ;  /* 0x0000000a002e7220 */ /* 0x040fe20000400000 */
[----:B------:R-:W-:Y:S01]  /*5b20*/  FMUL R47, R0, R11 ;  /* 0x0000000b002f7220 */ /* 0x000fe20000400000 */
[----:B------:R-:W-:Y:S01]  /*5b30*/  @!P6 IMAD.WIDE.U32 R8, R8, 0x4, R68 ;  /* 0x000000040808e825 */ /* 0x000fe200078e0044 */
[----:B------:R0:W-:Y:S01]  /*5b40*/  @!P4 STG.E.128 desc[UR14][R40.64], R28 ;  /* 0x0000001c2800c986 */ /* 0x0001e2000c101d0e */
[-C--:B--2---:R-:W-:Y:S02]  /*5b50*/  @!P1 IADD3 R39, PT, PT, R2, R3.reuse, RZ ;  /* 0x0000000302279210 */ /* 0x084fe40007ffe0ff */
[----:B---3--:R-:W-:Y:S01]  /*5b60*/  IADD3 R35, PT, PT, R56, R3, RZ ;  /* 0x0000000338237210 */ /* 0x008fe20007ffe0ff */
[----:B------:R1:W-:Y:S01]  /*5b70*/  @!P6 STG.E.128 desc[UR14][R8.64], R24 ;  /* 0x000000180800e986 */ /* 0x0003e2000c101d0e */
[C---:B------:R-:W-:Y:S02]  /*5b80*/  @!P3 IADD3 R33, PT, PT, R70.reuse, R56, RZ ;  /* 0x000000384621b210 */ /* 0x040fe40007ffe0ff */
[----:B------:R-:W-:-:S03]  /*5b90*/  @!P2 IADD3 R37, PT, PT, R70, R35, RZ ;  /* 0x000000234625a210 */ /* 0x000fc60007ffe0ff */
[----:B------:R-:W-:-:S04]  /*5ba0*/  @!P3 IMAD.WIDE.U32 R10, R33, 0x4, R68 ;  /* 0x00000004210ab825 */ /* 0x000fc800078e0044 */
[--C-:B------:R-:W-:Y:S01]  /*5bb0*/  @!P1 IMAD.WIDE.U32 R32, R39, 0x4, R68.reuse ;  /* 0x0000000427209825 */ /* 0x100fe200078e0044 */
[----:B------:R1:W-:Y:S03]  /*5bc0*/  @!P3 STG.E.128 desc[UR14][R10.64], R20 ;  /* 0x000000140a00b986 */ /* 0x0003e6000c101d0e */
[----:B0-----:R-:W-:-:S04]  /*5bd0*/  @!P5 IMAD.WIDE.U32 R28, R2, 0x4, R68 ;  /* 0x00000004021cd825 */ /* 0x001fc800078e0044 */
[----:B------:R-:W-:Y:S01]  /*5be0*/  @!P2 IMAD.WIDE.U32 R30, R37, 0x4, R68 ;  /* 0x00000004251ea825 */ /* 0x000fe200078e0044 */
[----:B------:R1:W-:Y:S04]  /*5bf0*/  @!P5 STG.E.128 desc[UR14][R28.64], R16 ;  /* 0x000000101c00d986 */ /* 0x0003e8000c101d0e */
[----:B------:R1:W-:Y:S04]  /*5c00*/  @!P2 STG.E.128 desc[UR14][R30.64], R12 ;  /* 0x0000000c1e00a986 */ /* 0x0003e8000c101d0e */
[----:B------:R1:W-:Y:S01]  /*5c10*/  @!P1 STG.E.128 desc[UR14][R32.64], R44 ;  /* 0x0000002c20009986 */ /* 0x0003e2000c101d0e */
[----:B------:R-:W-:Y:S05]  /*5c20*/  @P0 EXIT ;  /* 0x000000000000094d */ /* 0x000fea0003800000 */
[----:B------:R-:W-:Y:S01]  /*5c30*/  IADD3 R3, PT, PT, R70, R3, R35 ;  /* 0x0000000346037210 */ /* 0x000fe20007ffe023 */
[C---:B------:R-:W-:Y:S01]  /*5c40*/  FMUL R4, R0.reuse, R4 ;  /* 0x0000000400047220 */ /* 0x040fe20000400000 */
[C---:B------:R-:W-:Y:S01]  /*5c50*/  FMUL R5, R0.reuse, R5 ;  /* 0x0000000500057220 */ /* 0x040fe20000400000 */
[C---:B------:R-:W-:Y:S01]  /*5c60*/  FMUL R6, R0.reuse, R6 ;  /* 0x0000000600067220 */ /* 0x040fe20000400000 */
[----:B------:R-:W-:Y:S01]  /*5c70*/  FMUL R7, R0, R7 ;  /* 0x0000000700077220 */ /* 0x000fe20000400000 */
[----:B------:R-:W-:-:S05]  /*5c80*/  IMAD.WIDE.U32 R68, R3, 0x4, R68 ;  /* 0x0000000403447825 */ /* 0x000fca00078e0044 */
[----:B------:R-:W-:Y:S01]  /*5c90*/  STG.E.128 desc[UR14][R68.64], R4 ;  /* 0x0000000444007986 */ /* 0x000fe2000c101d0e */
[----:B------:R-:W-:Y:S05]  /*5ca0*/  EXIT ;  /* 0x000000000000794d */ /* 0x000fea0003800000 */
.L_x_7:
[----:B------:R-:W-:-:S00]  /*5cb0*/  BRA `(.L_x_7) ;  /* 0xfffffffc00fc7947 */ /* 0x000fc0000383ffff */
[----:B------:R-:W-:-:S00]  /*5cc0*/  NOP ;  /* 0x0000000000007918 */ /* 0x000fc00000000000 */
        /* <DEDUP_REMOVED lines=11> */
.L_x_8:


//--------------------- .nv.shared._Z16_attentionKernelILi16ELi16ELi8ELi8EEvPKfS1_S1_iiPf --------------------------
	.section	.nv.shared._Z16_attentionKernelILi16ELi16ELi8ELi8EEvPKfS1_S1_iiPf,"aw",@nobits
	.sectionflags	@""
	.align	4
.nv.shared._Z16_attentionKernelILi16ELi16ELi8ELi8EEvPKfS1_S1_iiPf:
	.zero		18432


//--------------------- .nv.shared.reserved.0     --------------------------
	.section	.nv.shared.reserved.0,"aw",@nobits
	.weak		__nv_reservedSMEM_offset_0_alias
	.size		__nv_reservedSMEM_offset_0_alias, 0, 64
	.other		__nv_reservedSMEM_offset_0_alias,@"STO_CUDA_RESERVED_SHARED STV_DEFAULT"
__nv_reservedSMEM_offset_0_alias:
	.zero		0
	.zero		64


//--------------------- .nv.global                --------------------------
	.section	.nv.global,"aw",@nobits
.nv.global:
	.type		_ZN34_INTERNAL_fc374652_4_k_cu_93dd87b44cuda3std3__48in_placeE,@object
	.size		_ZN34_INTERNAL_fc374652_4_k_cu_93dd87b44cuda3std3__48in_placeE,(_ZN34_INTERNAL_fc374652_4_k_cu_93dd87b44cuda3std6ranges3__45__cpo8distanceE - _ZN34_INTERNAL_fc374652_4_k_cu_93dd87b44cuda3std3__48in_placeE)
_ZN34_INTERNAL_fc374652_4_k_cu_93dd87b44cuda3std3__48in_placeE:
	.zero		1
	.type		_ZN34_INTERNAL_fc374652_4_k_cu_93dd87b44cuda3std6ranges3__45__cpo8distanceE,@object
	.size		_ZN34_INTERNAL_fc374652_4_k_cu_93dd87b44cuda3std6ranges3__45__cpo8distanceE,(_ZN34_INTERNAL_fc374652_4_k_cu_93dd87b44cuda3std3__45__cpo6cbeginE - _ZN34_INTERNAL_fc374652_4_k_cu_93dd87b44cuda3std6ranges3__45__cpo8distanceE)
_ZN34_INTERNAL_fc374652_4_k_cu_93dd87b44cuda3std6ranges3__45__cpo8distanceE:
	.zero		1
	.type		_ZN34_INTERNAL_fc374652_4_k_cu_93dd87b44cuda3std3__45__cpo6cbeginE,@object
	.size		_ZN34_INTERNAL_fc374652_4_k_cu_93dd87b44cuda3std3__45__cpo6cbeginE,(_ZN34_INTERNAL_fc374652_4_k_cu_93dd87b44cuda3std6ranges3__45__cpo7advanceE - _ZN34_INTERNAL_fc374652_4_k_cu_93dd87b44cuda3std3__45__cpo6cbeginE)
_ZN34_INTERNAL_fc374652_4_k_cu_93dd87b44cuda3std3__45__cpo6cbeginE:
	.zero		1
	.type		_ZN34_INTERNAL_fc374652_4_k_cu_93dd87b44cuda3std6ranges3__45__cpo7advanceE,@object
	.size		_ZN34_INTERNAL_fc374652_4_k_cu_93dd87b44cuda3std6ranges3__45__cpo7advanceE,(_ZN34_INTERNAL_fc374652_4_k_cu_93dd87b44cuda3std3__45__cpo7crbeginE - _ZN34_INTERNAL_fc374652_4_k_cu_93dd87b44cuda3std6ranges3__45__cpo7advanceE)
_ZN34_INTERNAL_fc374652_4_k_cu_93dd87b44cuda3std6ranges3__45__cpo7advanceE:
	.zero		1
	.type		_ZN34_INTERNAL_fc374652_4_k_cu_93dd87b44cuda3std3__45__cpo7crbeginE,@object
	.size		_ZN34_INTERNAL_fc374652_4_k_cu_93dd87b44cuda3std3__45__cpo7crbeginE,(_ZN34_INTERNAL_fc374652_4_k_cu_93dd87b44cuda3std6ranges3__45__cpo4dataE - _ZN34_INTERNAL_fc374652_4_k_cu_93dd87b44cuda3std3__45__cpo7crbeginE)
_ZN34_INTERNAL_fc374652_4_k_cu_93dd87b44cuda3std3__45__cpo7crbeginE:
	.zero		1
	.type		_ZN34_INTERNAL_fc374652_4_k_cu_93dd87b44cuda3std6ranges3__45__cpo4dataE,@object
	.size		_ZN34_INTERNAL_fc374652_4_k_cu_93dd87b44cuda3std6ranges3__45__cpo4dataE,(_ZN34_INTERNAL_fc374652_4_k_cu_93dd87b44cuda3std6ranges3__45__cpo5beginE - _ZN34_INTERNAL_fc374652_4_k_cu_93dd87b44cuda3std6ranges3__45__cpo4dataE)
_ZN34_INTERNAL_fc374652_4_k_cu_93dd87b44cuda3std6ranges3__45__cpo4dataE:
	.zero		1
	.type		_ZN34_INTERNAL_fc374652_4_k_cu_93dd87b44cuda3std6ranges3__45__cpo5beginE,@object
	.size		_ZN34_INTERNAL_fc374652_4_k_cu_93dd87b44cuda3std6ranges3__45__cpo5beginE,(_ZN34_INTERNAL_fc374652_4_k_cu_93dd87b44cuda3std3__436_GLOBAL__N__fc374652_4_k_cu_93dd87b46ignoreE - _ZN34_INTERNAL_fc374652_4_k_cu_93dd87b44cuda3std6ranges3__45__cpo5beginE)
_ZN34_INTERNAL_fc374652_4_k_cu_93dd87b44cuda3std6ranges3__45__cpo5beginE:
	.zero		1
	.type		_ZN34_INTERNAL_fc374652_4_k_cu_93dd87b44cuda3std3__436_GLOBAL__N__fc374652_4_k_cu_93dd87b46ignoreE,@object
	.size		_ZN34_INTERNAL_fc374652_4_k_cu_93dd87b44cuda3std3__436_GLOBAL__N__fc374652_4_k_cu_93dd87b46ignoreE,(_ZN34_INTERNAL_fc374652_4_k_cu_93dd87b44cuda3std6ranges3__45__cpo4sizeE - _ZN34_INTERNAL_fc374652_4_k_cu_93dd87b44cuda3std3__436_GLOBAL__N__fc374652_4_k_cu_93dd87b46ignoreE)
_ZN34_INTERNAL_fc374652_4_k_cu_93dd87b44cuda3std3__436_GLOBAL__N__fc374652_4_k_cu_93dd87b46ignoreE:
	.zero		1
	.type		_ZN34_INTERNAL_fc374652_4_k_cu_93dd87b44cuda3std6ranges3__45__cpo4sizeE,@object
	.size		_ZN34_INTERNAL_fc374652_4_k_cu_93dd87b44cuda3std6ranges3__45__cpo4sizeE,(_ZN34_INTERNAL_fc374652_4_k_cu_93dd87b44cuda3std3__45__cpo5beginE - _ZN34_INTERNAL_fc374652_4_k_cu_93dd87b44cuda3std6ranges3__45__cpo4sizeE)
_ZN34_INTERNAL_fc374652_4_k_cu_93dd87b44cuda3std6ranges3__45__cpo4sizeE:
	.zero		1
	.type		_ZN34_INTERNAL_fc374652_4_k_cu_93dd87b44cuda3std3__45__cpo5beginE,@object
	.size		_ZN34_INTERNAL_fc374652_4_k_cu_93dd87b44cuda3std3__45__cpo5beginE,(_ZN34_INTERNAL_fc374652_4_k_cu_93dd87b44cuda3std6ranges3__45__cpo6cbeginE - _ZN34_INTERNAL_fc374652_4_k_cu_93dd87b44cuda3std3__45__cpo5beginE)
_ZN34_INTERNAL_fc374652_4_k_cu_93dd87b44cuda3std3__45__cpo5beginE:
	.zero		1
	.type		_ZN34_INTERNAL_fc374652_4_k_cu_93dd87b44cuda3std6ranges3__45__cpo6cbeginE,@object
	.size		_ZN34_INTERNAL_fc374652_4_k_cu_93dd87b44cuda3std6ranges3__45__cpo6cbeginE,(_ZN34_INTERNAL_fc374652_4_k_cu_93dd87b44cuda3std3__45__cpo6rbeginE - _ZN34_INTERNAL_fc374652_4_k_cu_93dd87b44cuda3std6ranges3__45__cpo6cbeginE)
_ZN34_INTERNAL_fc374652_4_k_cu_93dd87b44cuda3std6ranges3__45__cpo6cbeginE:
	.zero		1
	.type		_ZN34_INTERNAL_fc374652_4_k_cu_93dd87b44cuda3std3__45__cpo6rbeginE,@object
	.size		_ZN34_INTERNAL_fc374652_4_k_cu_93dd87b44cuda3std3__45__cpo6rbeginE,(_ZN34_INTERNAL_fc374652_4_k_cu_93dd87b44cuda3std6ranges3__45__cpo4nextE - _ZN34_INTERNAL_fc374652_4_k_cu_93dd87b44cuda3std3__45__cpo6rbeginE)
_ZN34_INTERNAL_fc374652_4_k_cu_93dd87b44cuda3std3__45__cpo6rbeginE:
	.zero		1
	.type		_ZN34_INTERNAL_fc374652_4_k_cu_93dd87b44cuda3std6ranges3__45__cpo4nextE,@object
	.size		_ZN34_INTERNAL_fc374652_4_k_cu_93dd87b44cuda3std6ranges3__45__cpo4nextE,(_ZN34_INTERNAL_fc374652_4_k_cu_93dd87b44cuda3std6ranges3__45__cpo4swapE - _ZN34_INTERNAL_fc374652_4_k_cu_93dd87b44cuda3std6ranges3__45__cpo4nextE)
_ZN34_INTERNAL_fc374652_4_k_cu_93dd87b44cuda3std6ranges3__45__cpo4nextE:
	.zero		1
	.type		_ZN34_INTERNAL_fc374652_4_k_cu_93dd87b44cuda3std6ranges3__45__cpo4swapE,@object
	.size		_ZN34_INTERNAL_fc374652_4_k_cu_93dd87b44cuda3std6ranges3__45__cpo4swapE,(_ZN34_INTERNAL_fc374652_4_k_cu_93dd87b44cuda3std3__420unreachable_sentinelE - _ZN34_INTERNAL_fc374652_4_k_cu_93dd87b44cuda3std6ranges3__45__cpo4swapE)
_ZN34_INTERNAL_fc374652_4_k_cu_93dd87b44cuda3std6ranges3__45__cpo4swapE:
	.zero		1
	.type		_ZN34_INTERNAL_fc374652_4_k_cu_93dd87b44cuda3std3__420unreachable_sentinelE,@object
	.size		_ZN34_INTERNAL_fc374652_4_k_cu_93dd87b44cuda3std3__420unreachable_sentinelE,(_ZN34_INTERNAL_fc374652_4_k_cu_93dd87b46thrust24THRUST_300001_SM_1000_NS6system6detail10sequential3seqE - _ZN34_INTERNAL_fc374652_4_k_cu_93dd87b44cuda3std3__420unreachable_sentinelE)
_ZN34_INTERNAL_fc374652_4_k_cu_93dd87b44cuda3std3__420unreachable_sentinelE:
	.zero		1
	.type		_ZN34_INTERNAL_fc374652_4_k_cu_93dd87b46thrust24THRUST_300001_SM_1000_NS6system6detail10sequential3seqE,@object
	.size		_ZN34_INTERNAL_fc374652_4_k_cu_93dd87b46thrust24THRUST_300001_SM_1000_NS6system6detail10sequential3seqE,(_ZN34_INTERNAL_fc374652_4_k_cu_93dd87b44cuda3std3__45__cpo4cendE - _ZN34_INTERNAL_fc374652_4_k_cu_93dd87b46thrust24THRUST_300001_SM_1000_NS6system6detail10sequential3seqE)
_ZN34_INTERNAL_fc374652_4_k_cu_93dd87b46thrust24THRUST_300001_SM_1000_NS6system6detail10sequential3seqE:
	.zero		1
	.type		_ZN34_INTERNAL_fc374652_4_k_cu_93dd87b44cuda3std3__45__cpo4cendE,@object
	.size		_ZN34_INTERNAL_fc374652_4_k_cu_93dd87b44cuda3std3__45__cpo4cendE,(_ZN34_INTERNAL_fc374652_4_k_cu_93dd87b44cuda3std6ranges3__45__cpo9iter_swapE - _ZN34_INTERNAL_fc374652_4_k_cu_93dd87b44cuda3std3__45__cpo4cendE)
_ZN34_INTERNAL_fc374652_4_k_cu_93dd87b44cuda3std3__45__cpo4cendE:
	.zero		1
	.type		_ZN34_INTERNAL_fc374652_4_k_cu_93dd87b44cuda3std6ranges3__45__cpo9iter_swapE,@object
	.size		_ZN34_INTERNAL_fc374652_4_k_cu_93dd87b44cuda3std6ranges3__45__cpo9iter_swapE,(_ZN34_INTERNAL_fc374652_4_k_cu_93dd87b44cuda3std3__45__cpo5crendE - _ZN34_INTERNAL_fc374652_4_k_cu_93dd87b44cuda3std6ranges3__45__cpo9iter_swapE)
_ZN34_INTERNAL_fc374652_4_k_cu_93dd87b44cuda3std6ranges3__45__cpo9iter_swapE:
	.zero		1
	.type		_ZN34_INTERNAL_fc374652_4_k_cu_93dd87b44cuda3std3__45__cpo5crendE,@object
	.size		_ZN34_INTERNAL_fc374652_4_k_cu_93dd87b44cuda3std3__45__cpo5crendE,(_ZN34_INTERNAL_fc374652_4_k_cu_93dd87b44cuda3std6ranges3__45__cpo5cdataE - _ZN34_INTERNAL_fc374652_4_k_cu_93dd87b44cuda3std3__45__cpo5crendE)
_ZN34_INTERNAL_fc374652_4_k_cu_93dd87b44cuda3std3__45__cpo5crendE:
	.zero		1
	.type		_ZN34_INTERNAL_fc374652_4_k_cu_93dd87b44cuda3std6ranges3__45__cpo5cdataE,@object
	.size		_ZN34_INTERNAL_fc374652_4_k_cu_93dd87b44cuda3std6ranges3__45__cpo5cdataE,(_ZN34_INTERNAL_fc374652_4_k_cu_93dd87b44cuda3std6ranges3__45__cpo3endE - _ZN34_INTERNAL_fc374652_4_k_cu_93dd87b44cuda3std6ranges3__45__cpo5cdataE)
_ZN34_INTERNAL_fc374652_4_k_cu_93dd87b44cuda3std6ranges3__45__cpo5cdataE:
	.zero		1
	.type		_ZN34_INTERNAL_fc374652_4_k_cu_93dd87b44cuda3std6ranges3__45__cpo3endE,@object
	.size		_ZN34_INTERNAL_fc374652_4_k_cu_93dd87b44cuda3std6ranges3__45__cpo3endE,(_ZN34_INTERNAL_fc374652_4_k_cu_93dd87b44cuda3std3__419piecewise_constructE - _ZN34_INTERNAL_fc374652_4_k_cu_93dd87b44cuda3std6ranges3__45__cpo3endE)
_ZN34_INTERNAL_fc374652_4_k_cu_93dd87b44cuda3std6ranges3__45__cpo3endE:
	.zero		1
	.type		_ZN34_INTERNAL_fc374652_4_k_cu_93dd87b44cuda3std3__419piecewise_constructE,@object
	.size		_ZN34_INTERNAL_fc374652_4_k_cu_93dd87b44cuda3std3__419piecewise_constructE,(_ZN34_INTERNAL_fc374652_4_k_cu_93dd87b44cuda3std6ranges3__45__cpo5ssizeE - _ZN34_INTERNAL_fc374652_4_k_cu_93dd87b44cuda3std3__419piecewise_constructE)
_ZN34_INTERNAL_fc374652_4_k_cu_93dd87b44cuda3std3__419piecewise_constructE:
	.zero		1
	.type		_ZN34_INTERNAL_fc374652_4_k_cu_93dd87b44cuda3std6ranges3__45__cpo5ssizeE,@object
	.size		_ZN34_INTERNAL_fc374652_4_k_cu_93dd87b44cuda3std6ranges3__45__cpo5ssizeE,(_ZN34_INTERNAL_fc374652_4_k_cu_93dd87b44cuda3std3__45__cpo3endE - _ZN34_INTERNAL_fc374652_4_k_cu_93dd87b44cuda3std6ranges3__45__cpo5ssizeE)
_ZN34_INTERNAL_fc374652_4_k_cu_93dd87b44cuda3std6ranges3__45__cpo5ssizeE:
	.zero		1
	.type		_ZN34_INTERNAL_fc374652_4_k_cu_93dd87b44cuda3std3__45__cpo3endE,@object
	.size		_ZN34_INTERNAL_fc374652_4_k_cu_93dd87b44cuda3std3__45__cpo3endE,(_ZN34_INTERNAL_fc374652_4_k_cu_93dd87b44cuda3std6ranges3__45__cpo4cendE - _ZN34_INTERNAL_fc374652_4_k_cu_93dd87b44cuda3std3__45__cpo3endE)
_ZN34_INTERNAL_fc374652_4_k_cu_93dd87b44cuda3std3__45__cpo3endE:
	.zero		1
	.type		_ZN34_INTERNAL_fc374652_4_k_cu_93dd87b44cuda3std6ranges3__45__cpo4cendE,@object
	.size		_ZN34_INTERNAL_fc374652_4_k_cu_93dd87b44cuda3std6ranges3__45__cpo4cendE,(_ZN34_INTERNAL_fc374652_4_k_cu_93dd87b44cuda3std3__45__cpo4rendE - _ZN34_INTERNAL_fc374652_4_k_cu_93dd87b44cuda3std6ranges3__45__cpo4cendE)
_ZN34_INTERNAL_fc374652_4_k_cu_93dd87b44cuda3std6ranges3__45__cpo4cendE:
	.zero		1
	.type		_ZN34_INTERNAL_fc374652_4_k_cu_93dd87b44cuda3std3__45__cpo4rendE,@object
	.size		_ZN34_INTERNAL_fc374652_4_k_cu_93dd87b44cuda3std3__45__cpo4rendE,(_ZN34_INTERNAL_fc374652_4_k_cu_93dd87b44cuda3std6ranges3__45__cpo4prevE - _ZN34_INTERNAL_fc374652_4_k_cu_93dd87b44cuda3std3__45__cpo4rendE)
_ZN34_INTERNAL_fc374652_4_k_cu_93dd87b44cuda3std3__45__cpo4rendE:
	.zero		1
	.type		_ZN34_INTERNAL_fc374652_4_k_cu_93dd87b44cuda3std6ranges3__45__cpo4prevE,@object
	.size		_ZN34_INTERNAL_fc374652_4_k_cu_93dd87b44cuda3std6ranges3__45__cpo4prevE,(_ZN34_INTERNAL_fc374652_4_k_cu_93dd87b44cuda3std6ranges3__45__cpo9iter_moveE - _ZN34_INTERNAL_fc374652_4_k_cu_93dd87b44cuda3std6ranges3__45__cpo4prevE)
_ZN34_INTERNAL_fc374652_4_k_cu_93dd87b44cuda3std6ranges3__45__cpo4prevE:
	.zero		1
	.type		_ZN34_INTERNAL_fc374652_4_k_cu_93dd87b44cuda3std6ranges3__45__cpo9iter_moveE,@object
	.size		_ZN34_INTERNAL_fc374652_4_k_cu_93dd87b44cuda3std6ranges3__45__cpo9iter_moveE,(.L_13 - _ZN34_INTERNAL_fc374652_4_k_cu_93dd87b44cuda3std6ranges3__45__cpo9iter_moveE)
_ZN34_INTERNAL_fc374652_4_k_cu_93dd87b44cuda3std6ranges3__45__cpo9iter_moveE:
	.zero		1
.L_13:


//--------------------- .nv.constant0._Z16_attentionKernelILi16ELi16ELi8ELi8EEvPKfS1_S1_iiPf --------------------------
	.section	.nv.constant0._Z16_attentionKernelILi16ELi16ELi8ELi8EEvPKfS1_S1_iiPf,"a",@progbits
	.sectionflags	@""
	.align	4
.nv.constant0._Z16_attentionKernelILi16ELi16ELi8ELi8EEvPKfS1_S1_iiPf:
	.zero		936


//--------------------- SYMBOLS --------------------------

	.type		.nv.reservedSmem.offset0,@object
	.size		.nv.reservedSmem.offset0,0x4
	.type		.nv.reservedSmem.cap,@object
	.size		.nv.reservedSmem.cap,0x4
